//
// Generated by NVIDIA NVVM Compiler
//
// Compiler Build ID: CL-36424714
// Cuda compilation tools, release 13.0, V13.0.88
// Based on NVVM 20.0.0
//

.version 9.0
.target sm_100
.address_size 64

	// .globl	_Z11ClaheKernelPKiPfPiS2_iiiiiiifb
.extern .func free
(
	.param .b64 free_param_0
)
;
.extern .func  (.param .b64 func_retval0) malloc
(
	.param .b64 malloc_param_0
)
;

.visible .entry _Z11ClaheKernelPKiPfPiS2_iiiiiiifb(
	.param .u64 .ptr .align 1 _Z11ClaheKernelPKiPfPiS2_iiiiiiifb_param_0,
	.param .u64 .ptr .align 1 _Z11ClaheKernelPKiPfPiS2_iiiiiiifb_param_1,
	.param .u64 .ptr .align 1 _Z11ClaheKernelPKiPfPiS2_iiiiiiifb_param_2,
	.param .u64 .ptr .align 1 _Z11ClaheKernelPKiPfPiS2_iiiiiiifb_param_3,
	.param .u32 _Z11ClaheKernelPKiPfPiS2_iiiiiiifb_param_4,
	.param .u32 _Z11ClaheKernelPKiPfPiS2_iiiiiiifb_param_5,
	.param .u32 _Z11ClaheKernelPKiPfPiS2_iiiiiiifb_param_6,
	.param .u32 _Z11ClaheKernelPKiPfPiS2_iiiiiiifb_param_7,
	.param .u32 _Z11ClaheKernelPKiPfPiS2_iiiiiiifb_param_8,
	.param .u32 _Z11ClaheKernelPKiPfPiS2_iiiiiiifb_param_9,
	.param .u32 _Z11ClaheKernelPKiPfPiS2_iiiiiiifb_param_10,
	.param .f32 _Z11ClaheKernelPKiPfPiS2_iiiiiiifb_param_11,
	.param .u8 _Z11ClaheKernelPKiPfPiS2_iiiiiiifb_param_12
)
{
	.reg .pred 	%p<50>;
	.reg .b16 	%rs<3>;
	.reg .b32 	%r<248>;
	.reg .b32 	%f<4>;
	.reg .b64 	%rd<72>;
	.reg .b64 	%fd<245>;

	ld.param.u64 	%rd8, [_Z11ClaheKernelPKiPfPiS2_iiiiiiifb_param_1];
	ld.param.u64 	%rd9, [_Z11ClaheKernelPKiPfPiS2_iiiiiiifb_param_2];
	ld.param.u64 	%rd10, [_Z11ClaheKernelPKiPfPiS2_iiiiiiifb_param_3];
	ld.param.u32 	%r83, [_Z11ClaheKernelPKiPfPiS2_iiiiiiifb_param_4];
	ld.param.u32 	%r84, [_Z11ClaheKernelPKiPfPiS2_iiiiiiifb_param_5];
	ld.param.u32 	%r85, [_Z11ClaheKernelPKiPfPiS2_iiiiiiifb_param_6];
	ld.param.u32 	%r86, [_Z11ClaheKernelPKiPfPiS2_iiiiiiifb_param_8];
	ld.param.u32 	%r87, [_Z11ClaheKernelPKiPfPiS2_iiiiiiifb_param_9];
	ld.param.u32 	%r88, [_Z11ClaheKernelPKiPfPiS2_iiiiiiifb_param_10];
	ld.param.f32 	%f1, [_Z11ClaheKernelPKiPfPiS2_iiiiiiifb_param_11];
	cvta.to.global.u64 	%rd1, %rd10;
	cvta.to.global.u64 	%rd2, %rd8;
	cvta.to.global.u64 	%rd3, %rd9;
	mov.u32 	%r1, %ctaid.x;
	mov.u32 	%r2, %tid.x;
	mul.wide.s32 	%rd11, %r83, 4;
	{ // callseq 0, 0
	.param .b64 param0;
	st.param.b64 	[param0], %rd11;
	.param .b64 retval0;
	call.uni (retval0), 
	malloc, 
	(
	param0
	);
	ld.param.b64 	%rd12, [retval0];
	} // callseq 0
	setp.lt.s32 	%p2, %r83, 1;
	@%p2 bra 	$L__BB0_13;
	and.b32  	%r3, %r83, 15;
	setp.lt.u32 	%p3, %r83, 16;
	mov.b32 	%r221, 0;
	@%p3 bra 	$L__BB0_4;
	and.b32  	%r221, %r83, 2147483632;
	mov.b32 	%r232, 0;
$L__BB0_3:
	.pragma "nounroll";
	mul.wide.u32 	%rd13, %r232, 4;
	add.s64 	%rd14, %rd12, %rd13;
	mov.b32 	%r91, 0;
	st.u32 	[%rd14], %r91;
	st.u32 	[%rd14+4], %r91;
	st.u32 	[%rd14+8], %r91;
	st.u32 	[%rd14+12], %r91;
	st.u32 	[%rd14+16], %r91;
	st.u32 	[%rd14+20], %r91;
	st.u32 	[%rd14+24], %r91;
	st.u32 	[%rd14+28], %r91;
	st.u32 	[%rd14+32], %r91;
	st.u32 	[%rd14+36], %r91;
	st.u32 	[%rd14+40], %r91;
	st.u32 	[%rd14+44], %r91;
	st.u32 	[%rd14+48], %r91;
	st.u32 	[%rd14+52], %r91;
	st.u32 	[%rd14+56], %r91;
	st.u32 	[%rd14+60], %r91;
	add.s32 	%r232, %r232, 16;
	setp.eq.s32 	%p4, %r232, %r221;
	@%p4 bra 	$L__BB0_4;
	bra.uni 	$L__BB0_3;
$L__BB0_4:
	setp.eq.s32 	%p5, %r3, 0;
	@%p5 bra 	$L__BB0_13;
	and.b32  	%r6, %r83, 7;
	setp.lt.u32 	%p6, %r3, 8;
	@%p6 bra 	$L__BB0_7;
	mul.wide.u32 	%rd15, %r221, 4;
	add.s64 	%rd16, %rd12, %rd15;
	mov.b32 	%r92, 0;
	st.u32 	[%rd16], %r92;
	st.u32 	[%rd16+4], %r92;
	st.u32 	[%rd16+8], %r92;
	st.u32 	[%rd16+12], %r92;
	st.u32 	[%rd16+16], %r92;
	st.u32 	[%rd16+20], %r92;
	st.u32 	[%rd16+24], %r92;
	st.u32 	[%rd16+28], %r92;
	add.s32 	%r221, %r221, 8;
$L__BB0_7:
	setp.eq.s32 	%p7, %r6, 0;
	@%p7 bra 	$L__BB0_13;
	and.b32  	%r9, %r83, 3;
	setp.lt.u32 	%p8, %r6, 4;
	@%p8 bra 	$L__BB0_10;
	mul.wide.u32 	%rd17, %r221, 4;
	add.s64 	%rd18, %rd12, %rd17;
	mov.b32 	%r93, 0;
	st.u32 	[%rd18], %r93;
	st.u32 	[%rd18+4], %r93;
	st.u32 	[%rd18+8], %r93;
	st.u32 	[%rd18+12], %r93;
	add.s32 	%r221, %r221, 4;
$L__BB0_10:
	setp.eq.s32 	%p9, %r9, 0;
	@%p9 bra 	$L__BB0_13;
	mov.b32 	%r225, 0;
$L__BB0_12:
	.pragma "nounroll";
	mul.wide.u32 	%rd19, %r221, 4;
	add.s64 	%rd20, %rd12, %rd19;
	mov.b32 	%r95, 0;
	st.u32 	[%rd20], %r95;
	add.s32 	%r221, %r221, 1;
	add.s32 	%r225, %r225, 1;
	setp.ne.s32 	%p10, %r225, %r9;
	@%p10 bra 	$L__BB0_12;
$L__BB0_13:
	add.s32 	%r16, %r88, %r1;
	setp.lt.s32 	%p11, %r88, 1;
	@%p11 bra 	$L__BB0_26;
	setp.lt.s32 	%p12, %r87, 1;
	add.s32 	%r17, %r86, -1;
	@%p12 bra 	$L__BB0_26;
	mad.lo.s32 	%r96, %r1, %r85, %r2;
	mad.lo.s32 	%r226, %r84, %r96, %r17;
	mul.lo.s32 	%r19, %r85, %r84;
	add.s32 	%r20, %r86, -2;
	and.b32  	%r21, %r17, 3;
	add.s32 	%r22, %r87, %r2;
	mov.u32 	%r227, %r1;
$L__BB0_16:
	mul.lo.s32 	%r25, %r227, %r85;
	mov.u32 	%r228, %r226;
	mov.u32 	%r229, %r2;
$L__BB0_17:
	add.s32 	%r97, %r229, %r25;
	mul.lo.s32 	%r28, %r97, %r84;
	add.s32 	%r98, %r17, %r28;
	setp.lt.s32 	%p13, %r28, %r98;
	@%p13 bra 	$L__BB0_18;
	bra.uni 	$L__BB0_24;
$L__BB0_18:
	setp.eq.s32 	%p14, %r21, 0;
	mov.u32 	%r231, %r28;
	@%p14 bra 	$L__BB0_22;
	setp.eq.s32 	%p15, %r21, 1;
	mul.wide.s32 	%rd21, %r28, 4;
	add.s64 	%rd5, %rd3, %rd21;
	ld.global.u32 	%r99, [%rd5];
	mul.wide.s32 	%rd22, %r99, 4;
	add.s64 	%rd23, %rd12, %rd22;
	ld.u32 	%r100, [%rd23];
	add.s32 	%r101, %r100, 1;
	st.u32 	[%rd23], %r101;
	add.s32 	%r231, %r28, 1;
	@%p15 bra 	$L__BB0_22;
	setp.eq.s32 	%p16, %r21, 2;
	ld.global.u32 	%r102, [%rd5+4];
	mul.wide.s32 	%rd24, %r102, 4;
	add.s64 	%rd25, %rd12, %rd24;
	ld.u32 	%r103, [%rd25];
	add.s32 	%r104, %r103, 1;
	st.u32 	[%rd25], %r104;
	add.s32 	%r231, %r28, 2;
	@%p16 bra 	$L__BB0_22;
	ld.global.u32 	%r105, [%rd5+8];
	mul.wide.s32 	%rd26, %r105, 4;
	add.s64 	%rd27, %rd12, %rd26;
	ld.u32 	%r106, [%rd27];
	add.s32 	%r107, %r106, 1;
	st.u32 	[%rd27], %r107;
	add.s32 	%r231, %r28, 3;
$L__BB0_22:
	setp.lt.u32 	%p17, %r20, 3;
	@%p17 bra 	$L__BB0_24;
$L__BB0_23:
	mul.wide.s32 	%rd28, %r231, 4;
	add.s64 	%rd29, %rd3, %rd28;
	ld.global.u32 	%r108, [%rd29];
	mul.wide.s32 	%rd30, %r108, 4;
	add.s64 	%rd31, %rd12, %rd30;
	ld.u32 	%r109, [%rd31];
	add.s32 	%r110, %r109, 1;
	st.u32 	[%rd31], %r110;
	ld.global.u32 	%r111, [%rd29+4];
	mul.wide.s32 	%rd32, %r111, 4;
	add.s64 	%rd33, %rd12, %rd32;
	ld.u32 	%r112, [%rd33];
	add.s32 	%r113, %r112, 1;
	st.u32 	[%rd33], %r113;
	ld.global.u32 	%r114, [%rd29+8];
	mul.wide.s32 	%rd34, %r114, 4;
	add.s64 	%rd35, %rd12, %rd34;
	ld.u32 	%r115, [%rd35];
	add.s32 	%r116, %r115, 1;
	st.u32 	[%rd35], %r116;
	ld.global.u32 	%r117, [%rd29+12];
	mul.wide.s32 	%rd36, %r117, 4;
	add.s64 	%rd37, %rd12, %rd36;
	ld.u32 	%r118, [%rd37];
	add.s32 	%r119, %r118, 1;
	st.u32 	[%rd37], %r119;
	add.s32 	%r231, %r231, 4;
	setp.ne.s32 	%p18, %r231, %r228;
	@%p18 bra 	$L__BB0_23;
$L__BB0_24:
	add.s32 	%r229, %r229, 1;
	setp.lt.s32 	%p19, %r229, %r22;
	add.s32 	%r228, %r228, %r84;
	@%p19 bra 	$L__BB0_17;
	add.s32 	%r227, %r227, 1;
	setp.lt.s32 	%p20, %r227, %r16;
	add.s32 	%r226, %r226, %r19;
	@%p20 bra 	$L__BB0_16;
$L__BB0_26:
	mul.lo.s32 	%r120, %r87, %r86;
	mul.lo.s32 	%r121, %r120, %r88;
	cvt.rn.f64.s32 	%fd1, %r121;
	cvt.f64.f32 	%fd32, %f1;
	mul.f64 	%fd33, %fd32, %fd1;
	cvt.rn.f64.s32 	%fd34, %r83;
	div.rn.f64 	%fd2, %fd33, %fd34;
	setp.lt.s32 	%p21, %r84, %r86;
	@%p21 bra 	$L__BB0_71;
	add.s32 	%r41, %r87, %r2;
	shr.u32 	%r123, %r16, 31;
	add.s32 	%r124, %r16, %r123;
	shr.s32 	%r125, %r124, 1;
	shr.u32 	%r126, %r41, 31;
	add.s32 	%r127, %r41, %r126;
	shr.s32 	%r128, %r127, 1;
	mad.lo.s32 	%r129, %r125, %r85, %r128;
	mul.lo.s32 	%r42, %r129, %r84;
	sub.s32 	%r130, %r84, %r86;
	add.s32 	%r43, %r130, 1;
	min.s32 	%r131, %r88, %r87;
	setp.lt.s32 	%p1, %r131, 1;
	mov.b32 	%r233, 0;
$L__BB0_28:
	setp.lt.s32 	%p22, %r88, 1;
	@%p22 bra 	$L__BB0_34;
	setp.lt.s32 	%p23, %r87, 1;
	@%p23 bra 	$L__BB0_34;
	add.s32 	%r45, %r86, %r233;
	mov.u32 	%r234, %r1;
$L__BB0_31:
	mad.lo.s32 	%r132, %r234, %r85, %r2;
	mad.lo.s32 	%r235, %r84, %r132, %r45;
	mov.u32 	%r236, %r2;
$L__BB0_32:
	add.s32 	%r133, %r235, -1;
	mul.wide.s32 	%rd38, %r133, 4;
	add.s64 	%rd39, %rd3, %rd38;
	ld.global.u32 	%r134, [%rd39];
	mul.wide.s32 	%rd40, %r134, 4;
	add.s64 	%rd41, %rd12, %rd40;
	ld.u32 	%r135, [%rd41];
	add.s32 	%r136, %r135, 1;
	st.u32 	[%rd41], %r136;
	add.s32 	%r236, %r236, 1;
	add.s32 	%r235, %r235, %r84;
	setp.lt.s32 	%p24, %r236, %r41;
	@%p24 bra 	$L__BB0_32;
	add.s32 	%r234, %r234, 1;
	setp.lt.s32 	%p25, %r234, %r16;
	@%p25 bra 	$L__BB0_31;
$L__BB0_34:
	add.s32 	%r137, %r233, %r86;
	shr.u32 	%r138, %r137, 31;
	add.s32 	%r139, %r137, %r138;
	shr.s32 	%r140, %r139, 1;
	add.s32 	%r53, %r140, %r42;
	mul.wide.s32 	%rd42, %r53, 4;
	add.s64 	%rd43, %rd3, %rd42;
	ld.global.u32 	%r54, [%rd43];
	setp.lt.s32 	%p26, %r54, 1;
	mov.f64 	%fd244, 0d0000000000000000;
	@%p26 bra 	$L__BB0_48;
	setp.lt.u32 	%p27, %r54, 16;
	mov.f64 	%fd244, 0d0000000000000000;
	mov.b32 	%r239, 0;
	@%p27 bra 	$L__BB0_38;
	mov.f64 	%fd244, 0d0000000000000000;
	mov.b32 	%r237, 0;
$L__BB0_37:
	.pragma "nounroll";
	mul.wide.u32 	%rd44, %r237, 4;
	add.s64 	%rd45, %rd12, %rd44;
	ld.u32 	%r143, [%rd45];
	cvt.rn.f64.s32 	%fd39, %r143;
	min.f64 	%fd40, %fd39, %fd2;
	add.f64 	%fd41, %fd244, %fd40;
	ld.u32 	%r144, [%rd45+4];
	cvt.rn.f64.s32 	%fd42, %r144;
	min.f64 	%fd43, %fd42, %fd2;
	add.f64 	%fd44, %fd41, %fd43;
	ld.u32 	%r145, [%rd45+8];
	cvt.rn.f64.s32 	%fd45, %r145;
	min.f64 	%fd46, %fd45, %fd2;
	add.f64 	%fd47, %fd44, %fd46;
	ld.u32 	%r146, [%rd45+12];
	cvt.rn.f64.s32 	%fd48, %r146;
	min.f64 	%fd49, %fd48, %fd2;
	add.f64 	%fd50, %fd47, %fd49;
	ld.u32 	%r147, [%rd45+16];
	cvt.rn.f64.s32 	%fd51, %r147;
	min.f64 	%fd52, %fd51, %fd2;
	add.f64 	%fd53, %fd50, %fd52;
	ld.u32 	%r148, [%rd45+20];
	cvt.rn.f64.s32 	%fd54, %r148;
	min.f64 	%fd55, %fd54, %fd2;
	add.f64 	%fd56, %fd53, %fd55;
	ld.u32 	%r149, [%rd45+24];
	cvt.rn.f64.s32 	%fd57, %r149;
	min.f64 	%fd58, %fd57, %fd2;
	add.f64 	%fd59, %fd56, %fd58;
	ld.u32 	%r150, [%rd45+28];
	cvt.rn.f64.s32 	%fd60, %r150;
	min.f64 	%fd61, %fd60, %fd2;
	add.f64 	%fd62, %fd59, %fd61;
	ld.u32 	%r151, [%rd45+32];
	cvt.rn.f64.s32 	%fd63, %r151;
	min.f64 	%fd64, %fd63, %fd2;
	add.f64 	%fd65, %fd62, %fd64;
	ld.u32 	%r152, [%rd45+36];
	cvt.rn.f64.s32 	%fd66, %r152;
	min.f64 	%fd67, %fd66, %fd2;
	add.f64 	%fd68, %fd65, %fd67;
	ld.u32 	%r153, [%rd45+40];
	cvt.rn.f64.s32 	%fd69, %r153;
	min.f64 	%fd70, %fd69, %fd2;
	add.f64 	%fd71, %fd68, %fd70;
	ld.u32 	%r154, [%rd45+44];
	cvt.rn.f64.s32 	%fd72, %r154;
	min.f64 	%fd73, %fd72, %fd2;
	add.f64 	%fd74, %fd71, %fd73;
	ld.u32 	%r155, [%rd45+48];
	cvt.rn.f64.s32 	%fd75, %r155;
	min.f64 	%fd76, %fd75, %fd2;
	add.f64 	%fd77, %fd74, %fd76;
	ld.u32 	%r156, [%rd45+52];
	cvt.rn.f64.s32 	%fd78, %r156;
	min.f64 	%fd79, %fd78, %fd2;
	add.f64 	%fd80, %fd77, %fd79;
	ld.u32 	%r157, [%rd45+56];
	cvt.rn.f64.s32 	%fd81, %r157;
	min.f64 	%fd82, %fd81, %fd2;
	add.f64 	%fd83, %fd80, %fd82;
	ld.u32 	%r158, [%rd45+60];
	cvt.rn.f64.s32 	%fd84, %r158;
	min.f64 	%fd85, %fd84, %fd2;
	add.f64 	%fd244, %fd83, %fd85;
	add.s32 	%r237, %r237, 16;
	and.b32  	%r239, %r54, 2147483632;
	setp.ne.s32 	%p28, %r237, %r239;
	@%p28 bra 	$L__BB0_37;
$L__BB0_38:
	and.b32  	%r59, %r54, 15;
	setp.eq.s32 	%p29, %r59, 0;
	@%p29 bra 	$L__BB0_48;
	and.b32  	%r60, %r54, 7;
	setp.lt.u32 	%p30, %r59, 8;
	@%p30 bra 	$L__BB0_41;
	mul.wide.u32 	%rd46, %r239, 4;
	add.s64 	%rd47, %rd12, %rd46;
	ld.u32 	%r159, [%rd47];
	cvt.rn.f64.s32 	%fd87, %r159;
	min.f64 	%fd88, %fd87, %fd2;
	add.f64 	%fd89, %fd244, %fd88;
	ld.u32 	%r160, [%rd47+4];
	cvt.rn.f64.s32 	%fd90, %r160;
	min.f64 	%fd91, %fd90, %fd2;
	add.f64 	%fd92, %fd89, %fd91;
	ld.u32 	%r161, [%rd47+8];
	cvt.rn.f64.s32 	%fd93, %r161;
	min.f64 	%fd94, %fd93, %fd2;
	add.f64 	%fd95, %fd92, %fd94;
	ld.u32 	%r162, [%rd47+12];
	cvt.rn.f64.s32 	%fd96, %r162;
	min.f64 	%fd97, %fd96, %fd2;
	add.f64 	%fd98, %fd95, %fd97;
	ld.u32 	%r163, [%rd47+16];
	cvt.rn.f64.s32 	%fd99, %r163;
	min.f64 	%fd100, %fd99, %fd2;
	add.f64 	%fd101, %fd98, %fd100;
	ld.u32 	%r164, [%rd47+20];
	cvt.rn.f64.s32 	%fd102, %r164;
	min.f64 	%fd103, %fd102, %fd2;
	add.f64 	%fd104, %fd101, %fd103;
	ld.u32 	%r165, [%rd47+24];
	cvt.rn.f64.s32 	%fd105, %r165;
	min.f64 	%fd106, %fd105, %fd2;
	add.f64 	%fd107, %fd104, %fd106;
	ld.u32 	%r166, [%rd47+28];
	cvt.rn.f64.s32 	%fd108, %r166;
	min.f64 	%fd109, %fd108, %fd2;
	add.f64 	%fd244, %fd107, %fd109;
	add.s32 	%r239, %r239, 8;
$L__BB0_41:
	setp.eq.s32 	%p31, %r60, 0;
	@%p31 bra 	$L__BB0_48;
	and.b32  	%r63, %r54, 3;
	setp.lt.u32 	%p32, %r60, 4;
	@%p32 bra 	$L__BB0_44;
	mul.wide.u32 	%rd48, %r239, 4;
	add.s64 	%rd49, %rd12, %rd48;
	ld.u32 	%r167, [%rd49];
	cvt.rn.f64.s32 	%fd111, %r167;
	min.f64 	%fd112, %fd111, %fd2;
	add.f64 	%fd113, %fd244, %fd112;
	ld.u32 	%r168, [%rd49+4];
	cvt.rn.f64.s32 	%fd114, %r168;
	min.f64 	%fd115, %fd114, %fd2;
	add.f64 	%fd116, %fd113, %fd115;
	ld.u32 	%r169, [%rd49+8];
	cvt.rn.f64.s32 	%fd117, %r169;
	min.f64 	%fd118, %fd117, %fd2;
	add.f64 	%fd119, %fd116, %fd118;
	ld.u32 	%r170, [%rd49+12];
	cvt.rn.f64.s32 	%fd120, %r170;
	min.f64 	%fd121, %fd120, %fd2;
	add.f64 	%fd244, %fd119, %fd121;
	add.s32 	%r239, %r239, 4;
$L__BB0_44:
	setp.eq.s32 	%p33, %r63, 0;
	@%p33 bra 	$L__BB0_48;
	mul.wide.u32 	%rd50, %r239, 4;
	add.s64 	%rd6, %rd12, %rd50;
	ld.u32 	%r171, [%rd6];
	cvt.rn.f64.s32 	%fd122, %r171;
	min.f64 	%fd123, %fd122, %fd2;
	add.f64 	%fd244, %fd244, %fd123;
	setp.eq.s32 	%p34, %r63, 1;
	@%p34 bra 	$L__BB0_48;
	ld.u32 	%r172, [%rd6+4];
	cvt.rn.f64.s32 	%fd124, %r172;
	min.f64 	%fd125, %fd124, %fd2;
	add.f64 	%fd244, %fd244, %fd125;
	setp.eq.s32 	%p35, %r63, 2;
	@%p35 bra 	$L__BB0_48;
	ld.u32 	%r173, [%rd6+8];
	cvt.rn.f64.s32 	%fd126, %r173;
	min.f64 	%fd127, %fd126, %fd2;
	add.f64 	%fd244, %fd244, %fd127;
$L__BB0_48:
	mul.wide.s32 	%rd51, %r54, 4;
	add.s64 	%rd52, %rd12, %rd51;
	ld.u32 	%r174, [%rd52];
	cvt.rn.f64.s32 	%fd128, %r174;
	min.f64 	%fd129, %fd128, %fd2;
	fma.rn.f64 	%fd17, %fd129, 0d3FE0000000000000, %fd244;
	setp.ge.s32 	%p36, %r54, %r83;
	@%p36 bra 	$L__BB0_62;
	sub.s32 	%r66, %r83, %r54;
	sub.s32 	%r175, %r54, %r83;
	setp.gt.u32 	%p37, %r175, -16;
	mov.u32 	%r243, %r54;
	@%p37 bra 	$L__BB0_52;
	mov.b32 	%r242, 0;
	mov.u32 	%r243, %r54;
$L__BB0_51:
	.pragma "nounroll";
	mul.wide.s32 	%rd53, %r243, 4;
	add.s64 	%rd54, %rd12, %rd53;
	ld.u32 	%r177, [%rd54];
	cvt.rn.f64.s32 	%fd131, %r177;
	min.f64 	%fd132, %fd131, %fd2;
	add.f64 	%fd133, %fd244, %fd132;
	ld.u32 	%r178, [%rd54+4];
	cvt.rn.f64.s32 	%fd134, %r178;
	min.f64 	%fd135, %fd134, %fd2;
	add.f64 	%fd136, %fd133, %fd135;
	ld.u32 	%r179, [%rd54+8];
	cvt.rn.f64.s32 	%fd137, %r179;
	min.f64 	%fd138, %fd137, %fd2;
	add.f64 	%fd139, %fd136, %fd138;
	ld.u32 	%r180, [%rd54+12];
	cvt.rn.f64.s32 	%fd140, %r180;
	min.f64 	%fd141, %fd140, %fd2;
	add.f64 	%fd142, %fd139, %fd141;
	ld.u32 	%r181, [%rd54+16];
	cvt.rn.f64.s32 	%fd143, %r181;
	min.f64 	%fd144, %fd143, %fd2;
	add.f64 	%fd145, %fd142, %fd144;
	ld.u32 	%r182, [%rd54+20];
	cvt.rn.f64.s32 	%fd146, %r182;
	min.f64 	%fd147, %fd146, %fd2;
	add.f64 	%fd148, %fd145, %fd147;
	ld.u32 	%r183, [%rd54+24];
	cvt.rn.f64.s32 	%fd149, %r183;
	min.f64 	%fd150, %fd149, %fd2;
	add.f64 	%fd151, %fd148, %fd150;
	ld.u32 	%r184, [%rd54+28];
	cvt.rn.f64.s32 	%fd152, %r184;
	min.f64 	%fd153, %fd152, %fd2;
	add.f64 	%fd154, %fd151, %fd153;
	ld.u32 	%r185, [%rd54+32];
	cvt.rn.f64.s32 	%fd155, %r185;
	min.f64 	%fd156, %fd155, %fd2;
	add.f64 	%fd157, %fd154, %fd156;
	ld.u32 	%r186, [%rd54+36];
	cvt.rn.f64.s32 	%fd158, %r186;
	min.f64 	%fd159, %fd158, %fd2;
	add.f64 	%fd160, %fd157, %fd159;
	ld.u32 	%r187, [%rd54+40];
	cvt.rn.f64.s32 	%fd161, %r187;
	min.f64 	%fd162, %fd161, %fd2;
	add.f64 	%fd163, %fd160, %fd162;
	ld.u32 	%r188, [%rd54+44];
	cvt.rn.f64.s32 	%fd164, %r188;
	min.f64 	%fd165, %fd164, %fd2;
	add.f64 	%fd166, %fd163, %fd165;
	ld.u32 	%r189, [%rd54+48];
	cvt.rn.f64.s32 	%fd167, %r189;
	min.f64 	%fd168, %fd167, %fd2;
	add.f64 	%fd169, %fd166, %fd168;
	ld.u32 	%r190, [%rd54+52];
	cvt.rn.f64.s32 	%fd170, %r190;
	min.f64 	%fd171, %fd170, %fd2;
	add.f64 	%fd172, %fd169, %fd171;
	ld.u32 	%r191, [%rd54+56];
	cvt.rn.f64.s32 	%fd173, %r191;
	min.f64 	%fd174, %fd173, %fd2;
	add.f64 	%fd175, %fd172, %fd174;
	ld.u32 	%r192, [%rd54+60];
	cvt.rn.f64.s32 	%fd176, %r192;
	min.f64 	%fd177, %fd176, %fd2;
	add.f64 	%fd244, %fd175, %fd177;
	add.s32 	%r243, %r243, 16;
	add.s32 	%r242, %r242, 16;
	and.b32  	%r193, %r66, -16;
	setp.ne.s32 	%p38, %r242, %r193;
	@%p38 bra 	$L__BB0_51;
$L__BB0_52:
	and.b32  	%r194, %r66, 15;
	setp.eq.s32 	%p39, %r194, 0;
	@%p39 bra 	$L__BB0_62;
	and.b32  	%r195, %r66, 15;
	setp.lt.u32 	%p40, %r195, 8;
	@%p40 bra 	$L__BB0_55;
	mul.wide.s32 	%rd55, %r243, 4;
	add.s64 	%rd56, %rd12, %rd55;
	ld.u32 	%r196, [%rd56];
	cvt.rn.f64.s32 	%fd179, %r196;
	min.f64 	%fd180, %fd179, %fd2;
	add.f64 	%fd181, %fd244, %fd180;
	ld.u32 	%r197, [%rd56+4];
	cvt.rn.f64.s32 	%fd182, %r197;
	min.f64 	%fd183, %fd182, %fd2;
	add.f64 	%fd184, %fd181, %fd183;
	ld.u32 	%r198, [%rd56+8];
	cvt.rn.f64.s32 	%fd185, %r198;
	min.f64 	%fd186, %fd185, %fd2;
	add.f64 	%fd187, %fd184, %fd186;
	ld.u32 	%r199, [%rd56+12];
	cvt.rn.f64.s32 	%fd188, %r199;
	min.f64 	%fd189, %fd188, %fd2;
	add.f64 	%fd190, %fd187, %fd189;
	ld.u32 	%r200, [%rd56+16];
	cvt.rn.f64.s32 	%fd191, %r200;
	min.f64 	%fd192, %fd191, %fd2;
	add.f64 	%fd193, %fd190, %fd192;
	ld.u32 	%r201, [%rd56+20];
	cvt.rn.f64.s32 	%fd194, %r201;
	min.f64 	%fd195, %fd194, %fd2;
	add.f64 	%fd196, %fd193, %fd195;
	ld.u32 	%r202, [%rd56+24];
	cvt.rn.f64.s32 	%fd197, %r202;
	min.f64 	%fd198, %fd197, %fd2;
	add.f64 	%fd199, %fd196, %fd198;
	ld.u32 	%r203, [%rd56+28];
	cvt.rn.f64.s32 	%fd200, %r203;
	min.f64 	%fd201, %fd200, %fd2;
	add.f64 	%fd244, %fd199, %fd201;
	add.s32 	%r243, %r243, 8;
$L__BB0_55:
	and.b32  	%r204, %r66, 7;
	setp.eq.s32 	%p41, %r204, 0;
	@%p41 bra 	$L__BB0_62;
	and.b32  	%r74, %r66, 3;
	and.b32  	%r205, %r66, 7;
	setp.lt.u32 	%p42, %r205, 4;
	@%p42 bra 	$L__BB0_58;
	mul.wide.s32 	%rd57, %r243, 4;
	add.s64 	%rd58, %rd12, %rd57;
	ld.u32 	%r206, [%rd58];
	cvt.rn.f64.s32 	%fd203, %r206;
	min.f64 	%fd204, %fd203, %fd2;
	add.f64 	%fd205, %fd244, %fd204;
	ld.u32 	%r207, [%rd58+4];
	cvt.rn.f64.s32 	%fd206, %r207;
	min.f64 	%fd207, %fd206, %fd2;
	add.f64 	%fd208, %fd205, %fd207;
	ld.u32 	%r208, [%rd58+8];
	cvt.rn.f64.s32 	%fd209, %r208;
	min.f64 	%fd210, %fd209, %fd2;
	add.f64 	%fd211, %fd208, %fd210;
	ld.u32 	%r209, [%rd58+12];
	cvt.rn.f64.s32 	%fd212, %r209;
	min.f64 	%fd213, %fd212, %fd2;
	add.f64 	%fd244, %fd211, %fd213;
	add.s32 	%r243, %r243, 4;
$L__BB0_58:
	setp.eq.s32 	%p43, %r74, 0;
	@%p43 bra 	$L__BB0_62;
	mul.wide.s32 	%rd59, %r243, 4;
	add.s64 	%rd7, %rd12, %rd59;
	ld.u32 	%r210, [%rd7];
	cvt.rn.f64.s32 	%fd214, %r210;
	min.f64 	%fd215, %fd214, %fd2;
	add.f64 	%fd244, %fd244, %fd215;
	setp.eq.s32 	%p44, %r74, 1;
	@%p44 bra 	$L__BB0_62;
	ld.u32 	%r211, [%rd7+4];
	cvt.rn.f64.s32 	%fd216, %r211;
	min.f64 	%fd217, %fd216, %fd2;
	add.f64 	%fd244, %fd244, %fd217;
	setp.eq.s32 	%p45, %r74, 2;
	@%p45 bra 	$L__BB0_62;
	ld.u32 	%r212, [%rd7+8];
	cvt.rn.f64.s32 	%fd218, %r212;
	min.f64 	%fd219, %fd218, %fd2;
	add.f64 	%fd244, %fd244, %fd219;
$L__BB0_62:
	ld.param.s8 	%rs2, [_Z11ClaheKernelPKiPfPiS2_iiiiiiifb_param_12];
	setp.eq.s16 	%p46, %rs2, 0;
	@%p46 bra 	$L__BB0_64;
	div.rn.f64 	%fd220, %fd17, %fd244;
	cvt.rn.f32.f64 	%f2, %fd220;
	mul.wide.s32 	%rd60, %r53, 4;
	add.s64 	%rd61, %rd2, %rd60;
	st.global.f32 	[%rd61], %f2;
	bra.uni 	$L__BB0_65;
$L__BB0_64:
	sub.f64 	%fd221, %fd1, %fd244;
	mul.wide.s32 	%rd62, %r54, 4;
	add.s64 	%rd63, %rd1, %rd62;
	ld.global.u32 	%r213, [%rd63];
	cvt.rn.f64.s32 	%fd222, %r213;
	add.f64 	%fd223, %fd222, 0d3FE0000000000000;
	mul.f64 	%fd224, %fd221, %fd223;
	mul.wide.s32 	%rd64, %r83, 4;
	add.s64 	%rd65, %rd1, %rd64;
	ld.global.u32 	%r214, [%rd65+-4];
	add.s32 	%r215, %r214, 1;
	cvt.rn.f64.s32 	%fd225, %r215;
	div.rn.f64 	%fd226, %fd224, %fd225;
	add.f64 	%fd227, %fd17, %fd226;
	div.rn.f64 	%fd228, %fd227, %fd1;
	cvt.rn.f32.f64 	%f3, %fd228;
	mul.wide.s32 	%rd66, %r53, 4;
	add.s64 	%rd67, %rd2, %rd66;
	st.global.f32 	[%rd67], %f3;
$L__BB0_65:
	@%p1 bra 	$L__BB0_70;
	mov.u32 	%r246, %r1;
$L__BB0_67:
	mul.lo.s32 	%r78, %r246, %r85;
	mov.u32 	%r247, %r2;
$L__BB0_68:
	add.s32 	%r216, %r247, %r78;
	mad.lo.s32 	%r217, %r216, %r84, %r233;
	mul.wide.s32 	%rd68, %r217, 4;
	add.s64 	%rd69, %rd3, %rd68;
	ld.global.u32 	%r218, [%rd69];
	mul.wide.s32 	%rd70, %r218, 4;
	add.s64 	%rd71, %rd12, %rd70;
	ld.u32 	%r219, [%rd71];
	add.s32 	%r220, %r219, -1;
	st.u32 	[%rd71], %r220;
	add.s32 	%r247, %r247, 1;
	setp.lt.s32 	%p47, %r247, %r41;
	@%p47 bra 	$L__BB0_68;
	add.s32 	%r246, %r246, 1;
	setp.lt.s32 	%p48, %r246, %r16;
	@%p48 bra 	$L__BB0_67;
$L__BB0_70:
	add.s32 	%r233, %r233, 1;
	setp.ne.s32 	%p49, %r233, %r43;
	@%p49 bra 	$L__BB0_28;
$L__BB0_71:
	{ // callseq 1, 0
	.param .b64 param0;
	st.param.b64 	[param0], %rd12;
	call.uni 
	free, 
	(
	param0
	);
	} // callseq 1
	ret;

}


// ===== COMPILED SASS (sm_100) =====

	.target	sm_100

	.elftype	@"ET_EXEC"


//--------------------- .note.nv.tkinfo           --------------------------
	.section	.note.nv.tkinfo,"",@"SHT_NOTE"
	.sectionflags	@"SHF_NOTE_NV_TKINFO"
	.tkinfo
        /*0018*/ 	.word	0x00000002
        /*0030*/ 	.string	""
        /*0030*/ 	.string	"ptxas"
        /*0030*/ 	.string	"Cuda compilation tools, release 13.0, V13.0.88"
        /*0030*/ 	.string	"Build cuda_13.0.r13.0/compiler.36424714_0"
        /*0030*/ 	.string	"-arch sm_100 -m 64 "



//--------------------- .note.nv.cuinfo           --------------------------
	.section	.note.nv.cuinfo,"",@"SHT_NOTE"
	.sectionflags	@"SHF_NOTE_NV_CUINFO"
        /*0018*/ 	.short	0x0002
        /*001a*/ 	.short	0x0064
        /*001c*/ 	.short	0x0082
	.zero		2


//--------------------- .nv.info                  --------------------------
	.section	.nv.info,"",@"SHT_CUDA_INFO"
	.align	4


	//----- nvinfo : EIATTR_REGCOUNT
	.align		4
        /*0000*/ 	.byte	0x04, 0x2f
        /*0002*/ 	.short	(.L_1 - .L_0)
	.align		4
.L_0:
        /*0004*/ 	.word	index@(_Z11ClaheKernelPKiPfPiS2_iiiiiiifb)
        /*0008*/ 	.word	0x00000028


	//----- nvinfo : EIATTR_FRAME_SIZE
	.align		4
.L_1:
        /*000c*/ 	.byte	0x04, 0x11
        /*000e*/ 	.short	(.L_3 - .L_2)
	.align		4
.L_2:
        /*0010*/ 	.word	index@($__internal_0_$__cuda_sm20_div_rn_f64_full)
        /*0014*/ 	.word	0x00000000


	//----- nvinfo : EIATTR_FRAME_SIZE
	.align		4
.L_3:
        /*0018*/ 	.byte	0x04, 0x11
        /*001a*/ 	.short	(.L_5 - .L_4)
	.align		4
.L_4:
        /*001c*/ 	.word	index@(_Z11ClaheKernelPKiPfPiS2_iiiiiiifb)
        /*0020*/ 	.word	0x00000000


	//----- nvinfo : EIATTR_MIN_STACK_SIZE
	.align		4
.L_5:
        /*0024*/ 	.byte	0x04, 0x12
        /*0026*/ 	.short	(.L_7 - .L_6)
	.align		4
.L_6:
        /*0028*/ 	.word	index@(_Z11ClaheKernelPKiPfPiS2_iiiiiiifb)
        /*002c*/ 	.word	0x00000000
.L_7:


//--------------------- .nv.compat                --------------------------
	.section	.nv.compat,"",@"SHT_CUDA_COMPAT_INFO"
	.align	4
        /*0000*/ 	.byte	0x02, 0x09, 0x00, 0x00, 0x02, 0x02, 0x01, 0x00, 0x02, 0x05, 0x05, 0x00, 0x03, 0x07, 0x01, 0x01
        /*0010*/ 	.byte	0x02, 0x03, 0x00, 0x00, 0x02, 0x06, 0x01, 0x00, 0x04, 0x0b, 0x08, 0x00, 0x01, 0x00, 0x00, 0x00
        /*0020*/ 	.byte	0x00, 0x00, 0x00, 0x00


//--------------------- .nv.info._Z11ClaheKernelPKiPfPiS2_iiiiiiifb --------------------------
	.section	.nv.info._Z11ClaheKernelPKiPfPiS2_iiiiiiifb,"",@"SHT_CUDA_INFO"
	.sectionflags	@""
	.align	4


	//----- nvinfo : EIATTR_CUDA_API_VERSION
	.align		4
        /*0000*/ 	.byte	0x04, 0x37
        /*0002*/ 	.short	(.L_9 - .L_8)
.L_8:
        /*0004*/ 	.word	0x00000082


	//----- nvinfo : EIATTR_KPARAM_INFO
	.align		4
.L_9:
        /*0008*/ 	.byte	0x04, 0x17
        /*000a*/ 	.short	(.L_11 - .L_10)
.L_10:
        /*000c*/ 	.word	0x00000000
        /*0010*/ 	.short	0x000c
        /*0012*/ 	.short	0x0040
        /*0014*/ 	.byte	0x00, 0xf0, 0x05, 0x00


	//----- nvinfo : EIATTR_KPARAM_INFO
	.align		4
.L_11:
        /*0018*/ 	.byte	0x04, 0x17
        /*001a*/ 	.short	(.L_13 - .L_12)
.L_12:
        /*001c*/ 	.word	0x00000000
        /*0020*/ 	.short	0x000b
        /*0022*/ 	.short	0x003c
        /*0024*/ 	.byte	0x00, 0xf0, 0x11, 0x00


	//----- nvinfo : EIATTR_KPARAM_INFO
	.align		4
.L_13:
        /*0028*/ 	.byte	0x04, 0x17
        /*002a*/ 	.short	(.L_15 - .L_14)
.L_14:
        /*002c*/ 	.word	0x00000000
        /*0030*/ 	.short	0x000a
        /*0032*/ 	.short	0x0038
        /*0034*/ 	.byte	0x00, 0xf0, 0x11, 0x00


	//----- nvinfo : EIATTR_KPARAM_INFO
	.align		4
.L_15:
        /*0038*/ 	.byte	0x04, 0x17
        /*003a*/ 	.short	(.L_17 - .L_16)
.L_16:
        /*003c*/ 	.word	0x00000000
        /*0040*/ 	.short	0x0009
        /*0042*/ 	.short	0x0034
        /*0044*/ 	.byte	0x00, 0xf0, 0x11, 0x00


	//----- nvinfo : EIATTR_KPARAM_INFO
	.align		4
.L_17:
        /*0048*/ 	.byte	0x04, 0x17
        /*004a*/ 	.short	(.L_19 - .L_18)
.L_18:
        /*004c*/ 	.word	0x00000000
        /*0050*/ 	.short	0x0008
        /*0052*/ 	.short	0x0030
        /*0054*/ 	.byte	0x00, 0xf0, 0x11, 0x00


	//----- nvinfo : EIATTR_KPARAM_INFO
	.align		4
.L_19:
        /*0058*/ 	.byte	0x04, 0x17
        /*005a*/ 	.short	(.L_21 - .L_20)
.L_20:
        /*005c*/ 	.word	0x00000000
        /*0060*/ 	.short	0x0007
        /*0062*/ 	.short	0x002c
        /*0064*/ 	.byte	0x00, 0xf0, 0x11, 0x00


	//----- nvinfo : EIATTR_KPARAM_INFO
	.align		4
.L_21:
        /*0068*/ 	.byte	0x04, 0x17
        /*006a*/ 	.short	(.L_23 - .L_22)
.L_22:
        /*006c*/ 	.word	0x00000000
        /*0070*/ 	.short	0x0006
        /*0072*/ 	.short	0x0028
        /*0074*/ 	.byte	0x00, 0xf0, 0x11, 0x00


	//----- nvinfo : EIATTR_KPARAM_INFO
	.align		4
.L_23:
        /*0078*/ 	.byte	0x04, 0x17
        /*007a*/ 	.short	(.L_25 - .L_24)
.L_24:
        /*007c*/ 	.word	0x00000000
        /*0080*/ 	.short	0x0005
        /*0082*/ 	.short	0x0024
        /*0084*/ 	.byte	0x00, 0xf0, 0x11, 0x00


	//----- nvinfo : EIATTR_KPARAM_INFO
	.align		4
.L_25:
        /*0088*/ 	.byte	0x04, 0x17
        /*008a*/ 	.short	(.L_27 - .L_26)
.L_26:
        /*008c*/ 	.word	0x00000000
        /*0090*/ 	.short	0x0004
        /*0092*/ 	.short	0x0020
        /*0094*/ 	.byte	0x00, 0xf0, 0x11, 0x00


	//----- nvinfo : EIATTR_KPARAM_INFO
	.align		4
.L_27:
        /*0098*/ 	.byte	0x04, 0x17
        /*009a*/ 	.short	(.L_29 - .L_28)
.L_28:
        /*009c*/ 	.word	0x00000000
        /*00a0*/ 	.short	0x0003
        /*00a2*/ 	.short	0x0018
        /*00a4*/ 	.byte	0x00, 0xf5, 0x21, 0x00


	//----- nvinfo : EIATTR_KPARAM_INFO
	.align		4
.L_29:
        /*00a8*/ 	.byte	0x04, 0x17
        /*00aa*/ 	.short	(.L_31 - .L_30)
.L_30:
        /*00ac*/ 	.word	0x00000000
        /*00b0*/ 	.short	0x0002
        /*00b2*/ 	.short	0x0010
        /*00b4*/ 	.byte	0x00, 0xf5, 0x21, 0x00


	//----- nvinfo : EIATTR_KPARAM_INFO
	.align		4
.L_31:
        /*00b8*/ 	.byte	0x04, 0x17
        /*00ba*/ 	.short	(.L_33 - .L_32)
.L_32:
        /*00bc*/ 	.word	0x00000000
        /*00c0*/ 	.short	0x0001
        /*00c2*/ 	.short	0x0008
        /*00c4*/ 	.byte	0x00, 0xf5, 0x21, 0x00


	//----- nvinfo : EIATTR_KPARAM_INFO
	.align		4
.L_33:
        /*00c8*/ 	.byte	0x04, 0x17
        /*00ca*/ 	.short	(.L_35 - .L_34)
.L_34:
        /*00cc*/ 	.word	0x00000000
        /*00d0*/ 	.short	0x0000
        /*00d2*/ 	.short	0x0000
        /*00d4*/ 	.byte	0x00, 0xf5, 0x21, 0x00


	//----- nvinfo : EIATTR_SPARSE_MMA_MASK
	.align		4
.L_35:
        /*00d8*/ 	.byte	0x03, 0x50
        /*00da*/ 	.short	0x0000


	//----- nvinfo : EIATTR_MAXREG_COUNT
	.align		4
        /*00dc*/ 	.byte	0x03, 0x1b
        /*00de*/ 	.short	0x00ff


	//----- nvinfo : EIATTR_EXTERNS
	.align		4
        /*00e0*/ 	.byte	0x04, 0x0f
        /*00e2*/ 	.short	(.L_37 - .L_36)


	//   ....[0]....
	.align		4
.L_36:
        /*00e4*/ 	.word	index@(free)


	//   ....[1]....
	.align		4
        /*00e8*/ 	.word	index@(malloc)


	//----- nvinfo : EIATTR_MERCURY_ISA_VERSION
	.align		4
.L_37:
        /*00ec*/ 	.byte	0x03, 0x5f
        /*00ee*/ 	.short	0x0101


	//----- nvinfo : EIATTR_VRC_CTA_INIT_COUNT
	.align		4
        /*00f0*/ 	.byte	0x02, 0x4a
	.zero		1
	.zero		1


	//----- nvinfo : EIATTR_SYSCALL_OFFSETS
	.align		4
        /*00f4*/ 	.byte	0x04, 0x46
        /*00f6*/ 	.short	(.L_39 - .L_38)


	//   ....[0]....
.L_38:
        /*00f8*/ 	.word	0x000000d0


	//   ....[1]....
        /*00fc*/ 	.word	0x00004710


	//----- nvinfo : EIATTR_EXIT_INSTR_OFFSETS
	.align		4
.L_39:
        /*0100*/ 	.byte	0x04, 0x1c
        /*0102*/ 	.short	(.L_41 - .L_40)


	//   ....[0]....
.L_40:
        /*0104*/ 	.word	0x00004720


	//----- nvinfo : EIATTR_CRS_STACK_SIZE
	.align		4
.L_41:
        /*0108*/ 	.byte	0x04, 0x1e
        /*010a*/ 	.short	(.L_43 - .L_42)
.L_42:
        /*010c*/ 	.word	0x00000000


	//----- nvinfo : EIATTR_CBANK_PARAM_SIZE
	.align		4
.L_43:
        /*0110*/ 	.byte	0x03, 0x19
        /*0112*/ 	.short	0x0041


	//----- nvinfo : EIATTR_PARAM_CBANK
	.align		4
        /*0114*/ 	.byte	0x04, 0x0a
        /*0116*/ 	.short	(.L_45 - .L_44)
	.align		4
.L_44:
        /*0118*/ 	.word	index@(.nv.constant0._Z11ClaheKernelPKiPfPiS2_iiiiiiifb)
        /*011c*/ 	.short	0x0380
        /*011e*/ 	.short	0x0041


	//----- nvinfo : EIATTR_SW_WAR
	.align		4
.L_45:
        /*0120*/ 	.byte	0x04, 0x36
        /*0122*/ 	.short	(.L_47 - .L_46)
.L_46:
        /*0124*/ 	.word	0x00000008
.L_47:


//--------------------- .nv.callgraph             --------------------------
	.section	.nv.callgraph,"",@"SHT_CUDA_CALLGRAPH"
	.align	4
	.sectionentsize	8
	.align		4
        /*0000*/ 	.word	0x00000000
	.align		4
        /*0004*/ 	.word	0xffffffff
	.align		4
        /*0008*/ 	.word	index@(_Z11ClaheKernelPKiPfPiS2_iiiiiiifb)
	.align		4
        /*000c*/ 	.word	index@(free)
	.align		4
        /*0010*/ 	.word	index@(_Z11ClaheKernelPKiPfPiS2_iiiiiiifb)
	.align		4
        /*0014*/ 	.word	index@(malloc)
	.align		4
        /*0018*/ 	.word	0x00000000
	.align		4
        /*001c*/ 	.word	0xfffffffe
	.align		4
        /*0020*/ 	.word	0x00000000
	.align		4
        /*0024*/ 	.word	0xfffffffd
	.align		4
        /*0028*/ 	.word	0x00000000
	.align		4
        /*002c*/ 	.word	0xfffffffc


//--------------------- .nv.constant4             --------------------------
	.section	.nv.constant4,"a",@progbits
	.align	8
	.align		8
.nv.constant4:
        /*0000*/ 	.dword	free
	.align		8
        /*0008*/ 	.dword	malloc


//--------------------- .text._Z11ClaheKernelPKiPfPiS2_iiiiiiifb --------------------------
	.section	.text._Z11ClaheKernelPKiPfPiS2_iiiiiiifb,"ax",@progbits
	.align	128
        .global         _Z11ClaheKernelPKiPfPiS2_iiiiiiifb
        .type           _Z11ClaheKernelPKiPfPiS2_iiiiiiifb,@function
        .size           _Z11ClaheKernelPKiPfPiS2_iiiiiiifb,(.L_x_61 - _Z11ClaheKernelPKiPfPiS2_iiiiiiifb)
        .other          _Z11ClaheKernelPKiPfPiS2_iiiiiiifb,@"STO_CUDA_ENTRY STV_DEFAULT"
_Z11ClaheKernelPKiPfPiS2_iiiiiiifb:
.text._Z11ClaheKernelPKiPfPiS2_iiiiiiifb:
[----:B------:R-:W0:Y:S01]  /*0000*/  LDC R1, c[0x0][0x37c] ;  /* 0x0000df00ff017b82 */ /* 0x000e220000000800 */
[----:B------:R-:W1:Y:S01]  /*0010*/  LDCU UR4, c[0x0][0x3a0] ;  /* 0x00007400ff0477ac */ /* 0x000e620008000800 */
[----:B------:R-:W-:-:S06]  /*0020*/  MOV R0, 0x8 ;  /* 0x0000000800007802 */ /* 0x000fcc0000000f00 */
[----:B------:R-:W2:Y:S01]  /*0030*/  S2UR UR38, SR_CTAID.X ;  /* 0x00000000002679c3 */ /* 0x000ea20000002500 */
[----:B------:R-:W3:Y:S07]  /*0040*/  LDCU.64 UR36, c[0x0][0x358] ;  /* 0x00006b00ff2477ac */ /* 0x000eee0008000a00 */
[----:B------:R4:W0:Y:S01]  /*0050*/  LDC.64 R2, c[0x4][R0] ;  /* 0x0100000000027b82 */ /* 0x0008220000000a00 */
[----:B-1----:R-:W-:-:S06]  /*0060*/  UIMAD.WIDE UR4, UR4, 0x4, URZ ;  /* 0x00000004040478a5 */ /* 0x002fcc000f8e02ff */
[----:B------:R-:W-:Y:S02]  /*0070*/  IMAD.U32 R7, RZ, RZ, UR5 ;  /* 0x00000005ff077e24 */ /* 0x000fe4000f8e00ff */
[----:B------:R-:W-:Y:S02]  /*0080*/  IMAD.U32 R5, RZ, RZ, UR5 ;  /* 0x00000005ff057e24 */ /* 0x000fe4000f8e00ff */
[----:B------:R-:W-:Y:S02]  /*0090*/  IMAD.U32 R4, RZ, RZ, UR4 ;  /* 0x00000004ff047e24 */ /* 0x000fe4000f8e00ff */
[----:B------:R-:W-:Y:S02]  /*00a0*/  IMAD.U32 R6, RZ, RZ, UR4 ;  /* 0x00000004ff067e24 */ /* 0x000fe4000f8e00ff */
[----:B--234-:R-:W-:-:S07]  /*00b0*/  IMAD.MOV.U32 R5, RZ, RZ, R7 ;  /* 0x000000ffff057224 */ /* 0x01cfce00078e0007 */
[----:B------:R-:W-:-:S07]  /*00c0*/  LEPC R20, `(.L_x_0) ;  /* 0x000000001014794e */ /* 0x000fce0000000000 */
[----:B0-----:R-:W-:Y:S05]  /*00d0*/  CALL.ABS.NOINC R2 ;  /* 0x0000000002007343 */ /* 0x001fea0003c00000 */
.L_x_0:
[----:B------:R-:W0:Y:S02]  /*00e0*/  LDC R6, c[0x0][0x3a0] ;  /* 0x0000e800ff067b82 */ /* 0x000e240000000800 */
[----:B0-----:R-:W-:-:S13]  /*00f0*/  ISETP.GE.AND P0, PT, R6, 0x1, PT ;  /* 0x000000010600780c */ /* 0x001fda0003f06270 */
[----:B------:R-:W-:Y:S05]  /*0100*/  @!P0 BRA `(.L_x_1) ;  /* 0x0000000400008947 */ /* 0x000fea0003800000 */
[C---:B------:R-:W-:Y:S01]  /*0110*/  ISETP.GE.U32.AND P0, PT, R6.reuse, 0x10, PT ;  /* 0x000000100600780c */ /* 0x040fe20003f06070 */
[----:B------:R-:W-:Y:S01]  /*0120*/  IMAD.MOV.U32 R7, RZ, RZ, RZ ;  /* 0x000000ffff077224 */ /* 0x000fe200078e00ff */
[----:B------:R-:W-:-:S04]  /*0130*/  LOP3.LUT R8, R6, 0xf, RZ, 0xc0, !PT ;  /* 0x0000000f06087812 */ /* 0x000fc800078ec0ff */
[----:B------:R-:W-:-:S07]  /*0140*/  ISETP.NE.AND P1, PT, R8, RZ, PT ;  /* 0x000000ff0800720c */ /* 0x000fce0003f25270 */
[----:B------:R-:W-:Y:S06]  /*0150*/  @!P0 BRA `(.L_x_2) ;  /* 0x0000000000608947 */ /* 0x000fec0003800000 */
[----:B------:R-:W-:Y:S01]  /*0160*/  BSSY.RECONVERGENT B0, `(.L_x_2) ;  /* 0x0000017000007945 */ /* 0x000fe20003800200 */
[----:B------:R-:W-:Y:S01]  /*0170*/  LOP3.LUT R7, R6, 0x7ffffff0, RZ, 0xc0, !PT ;  /* 0x7ffffff006077812 */ /* 0x000fe200078ec0ff */
[----:B------:R-:W-:-:S07]  /*0180*/  IMAD.MOV.U32 R0, RZ, RZ, RZ ;  /* 0x000000ffff007224 */ /* 0x000fce00078e00ff */
.L_x_3:
[----:B0-----:R-:W-:-:S04]  /*0190*/  IMAD.WIDE.U32 R2, R0, 0x4, R4 ;  /* 0x0000000400027825 */ /* 0x001fc800078e0004 */
[----:B------:R-:W-:Y:S01]  /*01a0*/  VIADD R0, R0, 0x10 ;  /* 0x0000001000007836 */ /* 0x000fe20000000000 */
[----:B------:R0:W-:Y:S04]  /*01b0*/  ST.E desc[UR36][R2.64], RZ ;  /* 0x000000ff02007985 */ /* 0x0001e8000c101924 */
[----:B------:R0:W-:Y:S01]  /*01c0*/  ST.E desc[UR36][R2.64+0x4], RZ ;  /* 0x000004ff02007985 */ /* 0x0001e2000c101924 */
[----:B------:R-:W-:-:S03]  /*01d0*/  ISETP.NE.AND P0, PT, R0, R7, PT ;  /* 0x000000070000720c */ /* 0x000fc60003f05270 */
[----:B------:R0:W-:Y:S04]  /*01e0*/  ST.E desc[UR36][R2.64+0x8], RZ ;  /* 0x000008ff02007985 */ /* 0x0001e8000c101924 */
        /* <DEDUP_REMOVED lines=12> */
[----:B------:R0:W-:Y:S01]  /*02b0*/  ST.E desc[UR36][R2.64+0x3c], RZ ;  /* 0x00003cff02007985 */ /* 0x0001e2000c101924 */
[----:B------:R-:W-:Y:S05]  /*02c0*/  @P0 BRA `(.L_x_3) ;  /* 0xfffffffc00b00947 */ /* 0x000fea000383ffff */
[----:B------:R-:W-:Y:S05]  /*02d0*/  BSYNC.RECONVERGENT B0 ;  /* 0x0000000000007941 */ /* 0x000fea0003800200 */
.L_x_2:
[----:B------:R-:W-:Y:S04]  /*02e0*/  BSSY.RECONVERGENT B0, `(.L_x_1) ;  /* 0x0000022000007945 */ /* 0x000fe80003800200 */
[----:B------:R-:W-:Y:S05]  /*02f0*/  @!P1 BRA `(.L_x_4) ;  /* 0x0000000000809947 */ /* 0x000fea0003800000 */
[----:B------:R-:W-:Y:S02]  /*0300*/  ISETP.GE.U32.AND P0, PT, R8, 0x8, PT ;  /* 0x000000080800780c */ /* 0x000fe40003f06070 */
[----:B------:R-:W-:-:S04]  /*0310*/  LOP3.LUT R0, R6, 0x7, RZ, 0xc0, !PT ;  /* 0x0000000706007812 */ /* 0x000fc800078ec0ff */
[----:B------:R-:W-:-:S07]  /*0320*/  ISETP.NE.AND P1, PT, R0, RZ, PT ;  /* 0x000000ff0000720c */ /* 0x000fce0003f25270 */
[----:B------:R-:W-:Y:S06]  /*0330*/  @!P0 BRA `(.L_x_5) ;  /* 0x0000000000288947 */ /* 0x000fec0003800000 */
[----:B0-----:R-:W-:-:S04]  /*0340*/  IMAD.WIDE.U32 R2, R7, 0x4, R4 ;  /* 0x0000000407027825 */ /* 0x001fc800078e0004 */
[----:B------:R-:W-:Y:S01]  /*0350*/  VIADD R7, R7, 0x8 ;  /* 0x0000000807077836 */ /* 0x000fe20000000000 */
[----:B------:R1:W-:Y:S04]  /*0360*/  ST.E desc[UR36][R2.64], RZ ;  /* 0x000000ff02007985 */ /* 0x0003e8000c101924 */
[----:B------:R1:W-:Y:S04]  /*0370*/  ST.E desc[UR36][R2.64+0x4], RZ ;  /* 0x000004ff02007985 */ /* 0x0003e8000c101924 */
[----:B------:R1:W-:Y:S04]  /*0380*/  ST.E desc[UR36][R2.64+0x8], RZ ;  /* 0x000008ff02007985 */ /* 0x0003e8000c101924 */
[----:B------:R1:W-:Y:S04]  /*0390*/  ST.E desc[UR36][R2.64+0xc], RZ ;  /* 0x00000cff02007985 */ /* 0x0003e8000c101924 */
[----:B------:R1:W-:Y:S04]  /*03a0*/  ST.E desc[UR36][R2.64+0x10], RZ ;  /* 0x000010ff02007985 */ /* 0x0003e8000c101924 */
[----:B------:R1:W-:Y:S04]  /*03b0*/  ST.E desc[UR36][R2.64+0x14], RZ ;  /* 0x000014ff02007985 */ /* 0x0003e8000c101924 */
[----:B------:R1:W-:Y:S04]  /*03c0*/  ST.E desc[UR36][R2.64+0x18], RZ ;  /* 0x000018ff02007985 */ /* 0x0003e8000c101924 */
[----:B------:R1:W-:Y:S02]  /*03d0*/  ST.E desc[UR36][R2.64+0x1c], RZ ;  /* 0x00001cff02007985 */ /* 0x0003e4000c101924 */
.L_x_5:
[----:B------:R-:W-:Y:S05]  /*03e0*/  @!P1 BRA `(.L_x_4) ;  /* 0x0000000000449947 */ /* 0x000fea0003800000 */
[----:B------:R-:W-:Y:S02]  /*03f0*/  ISETP.GE.U32.AND P0, PT, R0, 0x4, PT ;  /* 0x000000040000780c */ /* 0x000fe40003f06070 */
[----:B------:R-:W-:-:S04]  /*0400*/  LOP3.LUT R0, R6, 0x3, RZ, 0xc0, !PT ;  /* 0x0000000306007812 */ /* 0x000fc800078ec0ff */
[----:B------:R-:W-:-:S07]  /*0410*/  ISETP.NE.AND P1, PT, R0, RZ, PT ;  /* 0x000000ff0000720c */ /* 0x000fce0003f25270 */
[----:B01----:R-:W-:-:S04]  /*0420*/  @P0 IMAD.WIDE.U32 R2, R7, 0x4, R4 ;  /* 0x0000000407020825 */ /* 0x003fc800078e0004 */
[----:B------:R-:W-:Y:S01]  /*0430*/  @P0 VIADD R7, R7, 0x4 ;  /* 0x0000000407070836 */ /* 0x000fe20000000000 */
[----:B------:R2:W-:Y:S04]  /*0440*/  @P0 ST.E desc[UR36][R2.64], RZ ;  /* 0x000000ff02000985 */ /* 0x0005e8000c101924 */
[----:B------:R2:W-:Y:S04]  /*0450*/  @P0 ST.E desc[UR36][R2.64+0x4], RZ ;  /* 0x000004ff02000985 */ /* 0x0005e8000c101924 */
[----:B------:R2:W-:Y:S04]  /*0460*/  @P0 ST.E desc[UR36][R2.64+0x8], RZ ;  /* 0x000008ff02000985 */ /* 0x0005e8000c101924 */
[----:B------:R2:W-:Y:S01]  /*0470*/  @P0 ST.E desc[UR36][R2.64+0xc], RZ ;  /* 0x00000cff02000985 */ /* 0x0005e2000c101924 */
[----:B------:R-:W-:Y:S05]  /*0480*/  @!P1 BRA `(.L_x_4) ;  /* 0x00000000001c9947 */ /* 0x000fea0003800000 */
[----:B------:R-:W-:-:S07]  /*0490*/  HFMA2 R9, -RZ, RZ, 0, 0 ;  /* 0x00000000ff097431 */ /* 0x000fce00000001ff */
.L_x_6:
[----:B--2---:R-:W-:-:S04]  /*04a0*/  IMAD.WIDE.U32 R2, R7, 0x4, R4 ;  /* 0x0000000407027825 */ /* 0x004fc800078e0004 */
[----:B------:R-:W-:Y:S01]  /*04b0*/  VIADD R9, R9, 0x1 ;  /* 0x0000000109097836 */ /* 0x000fe20000000000 */
[----:B------:R3:W-:Y:S01]  /*04c0*/  ST.E desc[UR36][R2.64], RZ ;  /* 0x000000ff02007985 */ /* 0x0007e2000c101924 */
[----:B------:R-:W-:-:S03]  /*04d0*/  VIADD R7, R7, 0x1 ;  /* 0x0000000107077836 */ /* 0x000fc60000000000 */
[----:B------:R-:W-:-:S13]  /*04e0*/  ISETP.NE.AND P0, PT, R9, R0, PT ;  /* 0x000000000900720c */ /* 0x000fda0003f05270 */
[----:B---3--:R-:W-:Y:S05]  /*04f0*/  @P0 BRA `(.L_x_6) ;  /* 0xfffffffc00e80947 */ /* 0x008fea000383ffff */
.L_x_4:
[----:B------:R-:W-:Y:S05]  /*0500*/  BSYNC.RECONVERGENT B0 ;  /* 0x0000000000007941 */ /* 0x000fea0003800200 */
.L_x_1:
[----:B------:R-:W3:Y:S01]  /*0510*/  LDC R6, c[0x0][0x3b8] ;  /* 0x0000ee00ff067b82 */ /* 0x000ee20000000800 */
[----:B------:R-:W4:Y:S01]  /*0520*/  S2R R0, SR_TID.X ;  /* 0x0000000000007919 */ /* 0x000f220000002100 */
[C---:B---3--:R-:W-:Y:S01]  /*0530*/  ISETP.GE.AND P0, PT, R6.reuse, 0x1, PT ;  /* 0x000000010600780c */ /* 0x048fe20003f06270 */
[----:B------:R-:W-:-:S12]  /*0540*/  VIADD R6, R6, UR38 ;  /* 0x0000002606067c36 */ /* 0x000fd80008000000 */
[----:B----4-:R-:W-:Y:S05]  /*0550*/  @!P0 BRA `(.L_x_7) ;  /* 0x0000000400688947 */ /* 0x010fea0003800000 */
[----:B012---:R-:W0:Y:S01]  /*0560*/  LDC.64 R2, c[0x0][0x3b0] ;  /* 0x0000ec00ff027b82 */ /* 0x007e220000000a00 */
[----:B------:R-:W-:Y:S01]  /*0570*/  BSSY.RECONVERGENT B0, `(.L_x_7) ;  /* 0x0000058000007945 */ /* 0x000fe20003800200 */
[----:B0-----:R-:W-:-:S13]  /*0580*/  ISETP.GE.AND P0, PT, R3, 0x1, PT ;  /* 0x000000010300780c */ /* 0x001fda0003f06270 */
[----:B------:R-:W-:Y:S05]  /*0590*/  @!P0 BRA `(.L_x_8) ;  /* 0x0000000400548947 */ /* 0x000fea0003800000 */
[----:B------:R-:W0:Y:S01]  /*05a0*/  LDC R7, c[0x0][0x3a8] ;  /* 0x0000ea00ff077b82 */ /* 0x000e220000000800 */
[----:B------:R-:W1:Y:S01]  /*05b0*/  LDCU UR4, c[0x0][0x3a4] ;  /* 0x00007480ff0477ac */ /* 0x000e620008000800 */
[C---:B------:R-:W-:Y:S02]  /*05c0*/  VIADD R8, R2.reuse, 0xfffffffe ;  /* 0xfffffffe02087836 */ /* 0x040fe40000000000 */
[----:B------:R-:W-:Y:S02]  /*05d0*/  VIADD R11, R2, 0xffffffff ;  /* 0xffffffff020b7836 */ /* 0x000fe40000000000 */
[----:B------:R-:W-:Y:S01]  /*05e0*/  IMAD.IADD R10, R0, 0x1, R3 ;  /* 0x00000001000a7824 */ /* 0x000fe200078e0203 */
[----:B------:R-:W-:Y:S02]  /*05f0*/  ISETP.GE.U32.AND P0, PT, R8, 0x3, PT ;  /* 0x000000030800780c */ /* 0x000fe40003f06070 */
[----:B------:R-:W-:Y:S01]  /*0600*/  LOP3.LUT R22, R11, 0x3, RZ, 0xc0, !PT ;  /* 0x000000030b167812 */ /* 0x000fe200078ec0ff */
[----:B0-----:R-:W-:-:S02]  /*0610*/  IMAD R12, R7, UR38, R0 ;  /* 0x00000026070c7c24 */ /* 0x001fc4000f8e0200 */
[----:B------:R-:W-:Y:S02]  /*0620*/  IMAD.U32 R7, RZ, RZ, UR38 ;  /* 0x00000026ff077e24 */ /* 0x000fe4000f8e00ff */
[----:B-1----:R-:W-:-:S07]  /*0630*/  IMAD R12, R12, UR4, R11 ;  /* 0x000000040c0c7c24 */ /* 0x002fce000f8e020b */
.L_x_15:
[----:B------:R-:W-:Y:S01]  /*0640*/  IMAD.MOV.U32 R13, RZ, RZ, R7 ;  /* 0x000000ffff0d7224 */ /* 0x000fe200078e0007 */
[----:B------:R-:W-:Y:S01]  /*0650*/  BSSY.RECONVERGENT B1, `(.L_x_9) ;  /* 0x0000047000017945 */ /* 0x000fe20003800200 */
[----:B------:R-:W-:Y:S01]  /*0660*/  VIADD R7, R7, 0x1 ;  /* 0x0000000107077836 */ /* 0x000fe20000000000 */
[----:B------:R-:W-:Y:S01]  /*0670*/  MOV R14, R12 ;  /* 0x0000000c000e7202 */ /* 0x000fe20000000f00 */
[----:B------:R-:W-:-:S03]  /*0680*/  IMAD.MOV.U32 R15, RZ, RZ, R0 ;  /* 0x000000ffff0f7224 */ /* 0x000fc600078e0000 */
[----:B01234-:R-:W-:-:S13]  /*0690*/  ISETP.GE.AND P1, PT, R7, R6, PT ;  /* 0x000000060700720c */ /* 0x01ffda0003f26270 */
.L_x_14:
[----:B0-----:R-:W0:Y:S01]  /*06a0*/  LDC R16, c[0x0][0x3a8] ;  /* 0x0000ea00ff107b82 */ /* 0x001e220000000800 */
[----:B------:R-:W-:Y:S07]  /*06b0*/  BSSY.RECONVERGENT B2, `(.L_x_10) ;  /* 0x000003e000027945 */ /* 0x000fee0003800200 */
[----:B-1----:R-:W1:Y:S01]  /*06c0*/  LDC R17, c[0x0][0x3a4] ;  /* 0x0000e900ff117b82 */ /* 0x002e620000000800 */
[----:B0--3--:R-:W-:Y:S02]  /*06d0*/  IMAD R2, R13, R16, R15 ;  /* 0x000000100d027224 */ /* 0x009fe400078e020f */
[----:B------:R-:W-:-:S05]  /*06e0*/  VIADD R15, R15, 0x1 ;  /* 0x000000010f0f7836 */ /* 0x000fca0000000000 */
[----:B------:R-:W-:Y:S01]  /*06f0*/  ISETP.GE.AND P2, PT, R15, R10, PT ;  /* 0x0000000a0f00720c */ /* 0x000fe20003f46270 */
[----:B-1--4-:R-:W-:-:S04]  /*0700*/  IMAD R21, R2, R17, RZ ;  /* 0x0000001102157224 */ /* 0x012fc800078e02ff */
[----:B------:R-:W-:-:S05]  /*0710*/  IMAD.IADD R2, R11, 0x1, R21 ;  /* 0x000000010b027824 */ /* 0x000fca00078e0215 */
[----:B------:R-:W-:-:S13]  /*0720*/  ISETP.GE.AND P3, PT, R21, R2, PT ;  /* 0x000000021500720c */ /* 0x000fda0003f66270 */
[----:B--2---:R-:W-:Y:S05]  /*0730*/  @P3 BRA `(.L_x_11) ;  /* 0x0000000000d43947 */ /* 0x004fea0003800000 */
[----:B------:R-:W-:Y:S01]  /*0740*/  ISETP.NE.AND P3, PT, R22, RZ, PT ;  /* 0x000000ff1600720c */ /* 0x000fe20003f65270 */
[----:B------:R-:W-:-:S12]  /*0750*/  IMAD.MOV.U32 R23, RZ, RZ, R21 ;  /* 0x000000ffff177224 */ /* 0x000fd800078e0015 */
[----:B------:R-:W-:Y:S05]  /*0760*/  @!P3 BRA `(.L_x_12) ;  /* 0x000000000060b947 */ /* 0x000fea0003800000 */
[----:B------:R-:W0:Y:S02]  /*0770*/  LDC.64 R2, c[0x0][0x390] ;  /* 0x0000e400ff027b82 */ /* 0x000e240000000a00 */
[----:B0-----:R-:W-:-:S05]  /*0780*/  IMAD.WIDE R2, R21, 0x4, R2 ;  /* 0x0000000415027825 */ /* 0x001fca00078e0202 */
[----:B------:R-:W2:Y:S02]  /*0790*/  LDG.E R9, desc[UR36][R2.64] ;  /* 0x0000002402097981 */ /* 0x000ea4000c1e1900 */
[----:B--2---:R-:W-:-:S05]  /*07a0*/  IMAD.WIDE R8, R9, 0x4, R4 ;  /* 0x0000000409087825 */ /* 0x004fca00078e0204 */
[----:B------:R-:W2:Y:S01]  /*07b0*/  LD.E R18, desc[UR36][R8.64] ;  /* 0x0000002408127980 */ /* 0x000ea2000c101900 */
[----:B------:R-:W-:Y:S01]  /*07c0*/  ISETP.NE.AND P3, PT, R22, 0x1, PT ;  /* 0x000000011600780c */ /* 0x000fe20003f65270 */
[----:B------:R-:W-:Y:S02]  /*07d0*/  VIADD R23, R21, 0x1 ;  /* 0x0000000115177836 */ /* 0x000fe40000000000 */
[----:B--2---:R-:W-:-:S05]  /*07e0*/  VIADD R19, R18, 0x1 ;  /* 0x0000000112137836 */ /* 0x004fca0000000000 */
[----:B------:R0:W-:Y:S05]  /*07f0*/  ST.E desc[UR36][R8.64], R19 ;  /* 0x0000001308007985 */ /* 0x0001ea000c101924 */
[----:B------:R-:W-:Y:S05]  /*0800*/  @!P3 BRA `(.L_x_12) ;  /* 0x000000000038b947 */ /* 0x000fea0003800000 */
[----:B0-----:R-:W2:Y:S02]  /*0810*/  LDG.E R9, desc[UR36][R2.64+0x4] ;  /* 0x0000042402097981 */ /* 0x001ea4000c1e1900 */
[----:B--2---:R-:W-:-:S05]  /*0820*/  IMAD.WIDE R8, R9, 0x4, R4 ;  /* 0x0000000409087825 */ /* 0x004fca00078e0204 */
[----:B------:R-:W2:Y:S01]  /*0830*/  LD.E R18, desc[UR36][R8.64] ;  /* 0x0000002408127980 */ /* 0x000ea2000c101900 */
[----:B------:R-:W-:Y:S01]  /*0840*/  ISETP.NE.AND P3, PT, R22, 0x2, PT ;  /* 0x000000021600780c */ /* 0x000fe20003f65270 */
[----:B------:R-:W-:Y:S02]  /*0850*/  VIADD R23, R21, 0x2 ;  /* 0x0000000215177836 */ /* 0x000fe40000000000 */
[----:B--2---:R-:W-:-:S05]  /*0860*/  VIADD R19, R18, 0x1 ;  /* 0x0000000112137836 */ /* 0x004fca0000000000 */
[----:B------:R1:W-:Y:S05]  /*0870*/  ST.E desc[UR36][R8.64], R19 ;  /* 0x0000001308007985 */ /* 0x0003ea000c101924 */
[----:B------:R-:W-:Y:S05]  /*0880*/  @!P3 BRA `(.L_x_12) ;  /* 0x000000000018b947 */ /* 0x000fea0003800000 */
[----:B-1----:R-:W2:Y:S02]  /*0890*/  LDG.E R9, desc[UR36][R2.64+0x8] ;  /* 0x0000082402097981 */ /* 0x002ea4000c1e1900 */
[----:B--2---:R-:W-:-:S05]  /*08a0*/  IMAD.WIDE R8, R9, 0x4, R4 ;  /* 0x0000000409087825 */ /* 0x004fca00078e0204 */
[----:B------:R-:W2:Y:S01]  /*08b0*/  LD.E R18, desc[UR36][R8.64] ;  /* 0x0000002408127980 */ /* 0x000ea2000c101900 */
[----:B------:R-:W-:Y:S01]  /*08c0*/  IADD3 R23, PT, PT, R21, 0x3, RZ ;  /* 0x0000000315177810 */ /* 0x000fe20007ffe0ff */
[----:B--2---:R-:W-:-:S05]  /*08d0*/  VIADD R19, R18, 0x1 ;  /* 0x0000000112137836 */ /* 0x004fca0000000000 */
[----:B------:R2:W-:Y:S02]  /*08e0*/  ST.E desc[UR36][R8.64], R19 ;  /* 0x0000001308007985 */ /* 0x0005e4000c101924 */
.L_x_12:
[----:B------:R-:W3:Y:S01]  /*08f0*/  LDC.64 R2, c[0x0][0x390] ;  /* 0x0000e400ff027b82 */ /* 0x000ee20000000a00 */
[----:B------:R-:W-:Y:S05]  /*0900*/  @!P0 BRA `(.L_x_11) ;  /* 0x0000000000608947 */ /* 0x000fea0003800000 */
.L_x_13:
[----:B0123--:R-:W-:-:S05]  /*0910*/  IMAD.WIDE R8, R23, 0x4, R2 ;  /* 0x0000000417087825 */ /* 0x00ffca00078e0202 */
[----:B----4-:R-:W2:Y:S02]  /*0920*/  LDG.E R19, desc[UR36][R8.64] ;  /* 0x0000002408137981 */ /* 0x010ea4000c1e1900 */
[----:B--2---:R-:W-:-:S05]  /*0930*/  IMAD.WIDE R18, R19, 0x4, R4 ;  /* 0x0000000413127825 */ /* 0x004fca00078e0204 */
[----:B------:R-:W2:Y:S02]  /*0940*/  LD.E R20, desc[UR36][R18.64] ;  /* 0x0000002412147980 */ /* 0x000ea4000c101900 */
[----:B--2---:R-:W-:-:S05]  /*0950*/  VIADD R27, R20, 0x1 ;  /* 0x00000001141b7836 */ /* 0x004fca0000000000 */
[----:B------:R0:W-:Y:S04]  /*0960*/  ST.E desc[UR36][R18.64], R27 ;  /* 0x0000001b12007985 */ /* 0x0001e8000c101924 */
[----:B------:R-:W2:Y:S02]  /*0970*/  LDG.E R21, desc[UR36][R8.64+0x4] ;  /* 0x0000042408157981 */ /* 0x000ea4000c1e1900 */
        /* <DEDUP_REMOVED lines=9> */
[----:B0-----:R-:W2:Y:S02]  /*0a10*/  LDG.E R19, desc[UR36][R8.64+0xc] ;  /* 0x00000c2408137981 */ /* 0x001ea4000c1e1900 */
[----:B--2---:R-:W-:-:S05]  /*0a20*/  IMAD.WIDE R18, R19, 0x4, R4 ;  /* 0x0000000413127825 */ /* 0x004fca00078e0204 */
[----:B------:R-:W2:Y:S01]  /*0a30*/  LD.E R26, desc[UR36][R18.64] ;  /* 0x00000024121a7980 */ /* 0x000ea2000c101900 */
[----:B------:R-:W-:-:S05]  /*0a40*/  VIADD R23, R23, 0x4 ;  /* 0x0000000417177836 */ /* 0x000fca0000000000 */
[----:B------:R-:W-:Y:S01]  /*0a50*/  ISETP.NE.AND P3, PT, R23, R14, PT ;  /* 0x0000000e1700720c */ /* 0x000fe20003f65270 */
[----:B--2---:R-:W-:-:S05]  /*0a60*/  VIADD R27, R26, 0x1 ;  /* 0x000000011a1b7836 */ /* 0x004fca0000000000 */
[----:B------:R4:W-:Y:S07]  /*0a70*/  ST.E desc[UR36][R18.64], R27 ;  /* 0x0000001b12007985 */ /* 0x0009ee000c101924 */
[----:B------:R-:W-:Y:S05]  /*0a80*/  @P3 BRA `(.L_x_13) ;  /* 0xfffffffc00a03947 */ /* 0x000fea000383ffff */
.L_x_11:
[----:B------:R-:W-:Y:S05]  /*0a90*/  BSYNC.RECONVERGENT B2 ;  /* 0x0000000000027941 */ /* 0x000fea0003800200 */
.L_x_10:
[----:B------:R-:W-:Y:S01]  /*0aa0*/  IMAD.IADD R14, R14, 0x1, R17 ;  /* 0x000000010e0e7824 */ /* 0x000fe200078e0211 */
[----:B------:R-:W-:Y:S06]  /*0ab0*/  @!P2 BRA `(.L_x_14) ;  /* 0xfffffff800f8a947 */ /* 0x000fec000383ffff */
[----:B------:R-:W-:Y:S05]  /*0ac0*/  BSYNC.RECONVERGENT B1 ;  /* 0x0000000000017941 */ /* 0x000fea0003800200 */
.L_x_9:
[----:B------:R-:W-:Y:S01]  /*0ad0*/  IMAD R12, R16, R17, R12 ;  /* 0x00000011100c7224 */ /* 0x000fe200078e020c */
[----:B------:R-:W-:Y:S06]  /*0ae0*/  @!P1 BRA `(.L_x_15) ;  /* 0xfffffff800d49947 */ /* 0x000fec000383ffff */
.L_x_8:
[----:B------:R-:W-:Y:S05]  /*0af0*/  BSYNC.RECONVERGENT B0 ;  /* 0x0000000000007941 */ /* 0x000fea0003800200 */
.L_x_7:
[----:B------:R-:W0:Y:S01]  /*0b00*/  LDCU UR4, c[0x0][0x3a0] ;  /* 0x00007400ff0477ac */ /* 0x000e220008000800 */
[----:B------:R-:W-:Y:S01]  /*0b10*/  IMAD.MOV.U32 R10, RZ, RZ, 0x1 ;  /* 0x00000001ff0a7424 */ /* 0x000fe200078e00ff */
[----:B012---:R-:W0:Y:S01]  /*0b20*/  I2F.F64 R8, UR4 ;  /* 0x0000000400087d12 */ /* 0x007e220008201c00 */
[----:B------:R-:W1:Y:S07]  /*0b30*/  LDCU.128 UR4, c[0x0][0x3b0] ;  /* 0x00007600ff0477ac */ /* 0x000e6e0008000c00 */
[----:B0-----:R-:W0:Y:S01]  /*0b40*/  MUFU.RCP64H R11, R9 ;  /* 0x00000009000b7308 */ /* 0x001e220000001800 */
[----:B-1----:R-:W-:-:S04]  /*0b50*/  UIMAD UR4, UR5, UR4, URZ ;  /* 0x00000004050472a4 */ /* 0x002fc8000f8e02ff */
[----:B------:R-:W-:-:S03]  /*0b60*/  UIMAD UR4, UR4, UR6, URZ ;  /* 0x00000006040472a4 */ /* 0x000fc6000f8e02ff */
[----:B---3--:R-:W-:Y:S01]  /*0b70*/  F2F.F64.F32 R2, UR7 ;  /* 0x0000000700027d10 */ /* 0x008fe20008201800 */
[----:B0-----:R-:W-:-:S07]  /*0b80*/  DFMA R12, -R8, R10, 1 ;  /* 0x3ff00000080c742b */ /* 0x001fce000000010a */
[----:B----4-:R-:W0:Y:S01]  /*0b90*/  I2F.F64 R18, UR4 ;  /* 0x0000000400127d12 */ /* 0x010e220008201c00 */
[----:B------:R-:W-:-:S08]  /*0ba0*/  DFMA R12, R12, R12, R12 ;  /* 0x0000000c0c0c722b */ /* 0x000fd0000000000c */
[----:B------:R-:W-:Y:S02]  /*0bb0*/  DFMA R12, R10, R12, R10 ;  /* 0x0000000c0a0c722b */ /* 0x000fe4000000000a */
[----:B0-----:R-:W-:-:S06]  /*0bc0*/  DMUL R20, R18, R2 ;  /* 0x0000000212147228 */ /* 0x001fcc0000000000 */
[----:B------:R-:W-:-:S04]  /*0bd0*/  DFMA R10, -R8, R12, 1 ;  /* 0x3ff00000080a742b */ /* 0x000fc8000000010c */
[----:B------:R-:W-:-:S04]  /*0be0*/  FSETP.GEU.AND P1, PT, |R21|, 6.5827683646048100446e-37, PT ;  /* 0x036000001500780b */ /* 0x000fc80003f2e200 */
[----:B------:R-:W-:-:S08]  /*0bf0*/  DFMA R10, R12, R10, R12 ;  /* 0x0000000a0c0a722b */ /* 0x000fd0000000000c */
[----:B------:R-:W-:-:S08]  /*0c00*/  DMUL R2, R20, R10 ;  /* 0x0000000a14027228 */ /* 0x000fd00000000000 */
[----:B------:R-:W-:-:S08]  /*0c10*/  DFMA R12, -R8, R2, R20 ;  /* 0x00000002080c722b */ /* 0x000fd00000000114 */
[----:B------:R-:W-:-:S10]  /*0c20*/  DFMA R2, R10, R12, R2 ;  /* 0x0000000c0a02722b */ /* 0x000fd40000000002 */
[----:B------:R-:W-:-:S05]  /*0c30*/  FFMA R7, RZ, R9, R3 ;  /* 0x00000009ff077223 */ /* 0x000fca0000000003 */
[----:B------:R-:W-:-:S13]  /*0c40*/  FSETP.GT.AND P0, PT, |R7|, 1.469367938527859385e-39, PT ;  /* 0x001000000700780b */ /* 0x000fda0003f04200 */
[----:B------:R-:W-:Y:S05]  /*0c50*/  @P0 BRA P1, `(.L_x_16) ;  /* 0x0000000000180947 */ /* 0x000fea0000800000 */
[----:B------:R-:W-:Y:S01]  /*0c60*/  IMAD.MOV.U32 R14, RZ, RZ, R8 ;  /* 0x000000ffff0e7224 */ /* 0x000fe200078e0008 */
[----:B------:R-:W-:Y:S01]  /*0c70*/  MOV R30, 0xca0 ;  /* 0x00000ca0001e7802 */ /* 0x000fe20000000f00 */
[----:B------:R-:W-:-:S07]  /*0c80*/  IMAD.MOV.U32 R15, RZ, RZ, R9 ;  /* 0x000000ffff0f7224 */ /* 0x000fce00078e0009 */
[----:B------:R-:W-:Y:S05]  /*0c90*/  CALL.REL.NOINC `($__internal_0_$__cuda_sm20_div_rn_f64_full) ;  /* 0x0000003800a47944 */ /* 0x000fea0003c00000 */
[----:B------:R-:W-:Y:S01]  /*0ca0*/  MOV R2, R12 ;  /* 0x0000000c00027202 */ /* 0x000fe20000000f00 */
[----:B------:R-:W-:-:S07]  /*0cb0*/  IMAD.MOV.U32 R3, RZ, RZ, R13 ;  /* 0x000000ffff037224 */ /* 0x000fce00078e000d */
.L_x_16:
[----:B------:R-:W0:Y:S08]  /*0cc0*/  LDC R11, c[0x0][0x3a4] ;  /* 0x0000e900ff0b7b82 */ /* 0x000e300000000800 */
[----:B------:R-:W0:Y:S02]  /*0cd0*/  LDC R12, c[0x0][0x3b0] ;  /* 0x0000ec00ff0c7b82 */ /* 0x000e240000000800 */
[----:B0-----:R-:W-:-:S13]  /*0ce0*/  ISETP.GE.AND P0, PT, R11, R12, PT ;  /* 0x0000000c0b00720c */ /* 0x001fda0003f06270 */
[----:B------:R-:W-:Y:S05]  /*0cf0*/  @!P0 BRA `(.L_x_17) ;  /* 0x0000003800788947 */ /* 0x000fea0003800000 */
[----:B------:R-:W0:Y:S01]  /*0d00*/  LDC R9, c[0x0][0x3b8] ;  /* 0x0000ee00ff097b82 */ /* 0x000e220000000800 */
[----:B------:R-:W1:Y:S01]  /*0d10*/  LDCU UR4, c[0x0][0x3b4] ;  /* 0x00007680ff0477ac */ /* 0x000e620008000800 */
[----:B------:R-:W-:Y:S01]  /*0d20*/  LEA.HI R8, R6, R6, RZ, 0x1 ;  /* 0x0000000606087211 */ /* 0x000fe200078f08ff */
[----:B------:R-:W-:Y:S01]  /*0d30*/  BSSY.RECONVERGENT B0, `(.L_x_17) ;  /* 0x000039a000007945 */ /* 0x000fe20003800200 */
[----:B------:R-:W2:Y:S01]  /*0d40*/  LDCU UR5, c[0x0][0x3a8] ;  /* 0x00007500ff0577ac */ /* 0x000ea20008000800 */
[----:B-1----:R-:W-:Y:S01]  /*0d50*/  VIADD R7, R0, UR4 ;  /* 0x0000000400077c36 */ /* 0x002fe20008000000 */
[----:B0-----:R-:W-:-:S04]  /*0d60*/  VIMNMX R9, PT, PT, R9, UR4, PT ;  /* 0x0000000409097c48 */ /* 0x001fc8000bfe0100 */
[----:B------:R-:W-:Y:S02]  /*0d70*/  LEA.HI R10, R7, R7, RZ, 0x1 ;  /* 0x00000007070a7211 */ /* 0x000fe400078f08ff */
[----:B------:R-:W-:Y:S02]  /*0d80*/  ISETP.GE.AND P1, PT, R9, 0x1, PT ;  /* 0x000000010900780c */ /* 0x000fe40003f26270 */
[----:B------:R-:W-:Y:S02]  /*0d90*/  SHF.R.S32.HI R9, RZ, 0x1, R8 ;  /* 0x00000001ff097819 */ /* 0x000fe40000011408 */
[----:B------:R-:W-:Y:S02]  /*0da0*/  SHF.R.S32.HI R10, RZ, 0x1, R10 ;  /* 0x00000001ff0a7819 */ /* 0x000fe4000001140a */
[----:B------:R-:W-:Y:S01]  /*0db0*/  IADD3 R8, PT, PT, -R12, 0x1, R11 ;  /* 0x000000010c087810 */ /* 0x000fe20007ffe10b */
[----:B------:R-:W-:Y:S02]  /*0dc0*/  IMAD.MOV.U32 R11, RZ, RZ, RZ ;  /* 0x000000ffff0b7224 */ /* 0x000fe400078e00ff */
[----:B--2---:R-:W-:-:S07]  /*0dd0*/  IMAD R9, R9, UR5, R10 ;  /* 0x0000000509097c24 */ /* 0x004fce000f8e020a */
.L_x_53:
[----:B0-----:R-:W0:Y:S01]  /*0de0*/  LDCU UR5, c[0x0][0x3b4] ;  /* 0x00007680ff0577ac */ /* 0x001e220008000800 */
[----:B-1----:R-:W1:Y:S01]  /*0df0*/  LDCU UR4, c[0x0][0x3b8] ;  /* 0x00007700ff0477ac */ /* 0x002e620008000800 */
[----:B0-----:R-:W-:-:S04]  /*0e00*/  UISETP.GE.AND UP0, UPT, UR5, 0x1, UPT ;  /* 0x000000010500788c */ /* 0x001fc8000bf06270 */
[----:B-1----:R-:W-:-:S09]  /*0e10*/  UISETP.LT.OR UP0, UPT, UR4, 0x1, !UP0 ;  /* 0x000000010400788c */ /* 0x002fd2000c701670 */
[----:B------:R-:W-:Y:S05]  /*0e20*/  BRA.U UP0, `(.L_x_18) ;  /* 0x00000001006c7547 */ /* 0x000fea000b800000 */
[----:B------:R-:W0:Y:S01]  /*0e30*/  LDCU UR4, c[0x0][0x3b0] ;  /* 0x00007600ff0477ac */ /* 0x000e220008000800 */
[----:B------:R-:W-:Y:S01]  /*0e40*/  BSSY.RECONVERGENT B1, `(.L_x_18) ;  /* 0x0000019000017945 */ /* 0x000fe20003800200 */
[----:B------:R-:W-:Y:S02]  /*0e50*/  IMAD.U32 R21, RZ, RZ, UR38 ;  /* 0x00000026ff157e24 */ /* 0x000fe4000f8e00ff */
[----:B0-----:R-:W-:-:S07]  /*0e60*/  VIADD R25, R11, UR4 ;  /* 0x000000040b197c36 */ /* 0x001fce0008000000 */
.L_x_21:
[----:B0-----:R-:W0:Y:S01]  /*0e70*/  LDCU UR4, c[0x0][0x3a8] ;  /* 0x00007500ff0477ac */ /* 0x001e220008000800 */
[----:B------:R-:W1:Y:S01]  /*0e80*/  LDC R27, c[0x0][0x3a4] ;  /* 0x0000e900ff1b7b82 */ /* 0x000e620000000800 */
[----:B------:R-:W-:Y:S01]  /*0e90*/  BSSY.RECONVERGENT B2, `(.L_x_19) ;  /* 0x0000012000027945 */ /* 0x000fe20003800200 */
[----:B------:R-:W-:-:S06]  /*0ea0*/  IMAD.MOV.U32 R20, RZ, RZ, R0 ;  /* 0x000000ffff147224 */ /* 0x000fcc00078e0000 */
[----:B------:R-:W2:Y:S01]  /*0eb0*/  LDC.64 R12, c[0x0][0x390] ;  /* 0x0000e400ff0c7b82 */ /* 0x000ea20000000a00 */
[C---:B0-----:R-:W-:Y:S02]  /*0ec0*/  IMAD R10, R21.reuse, UR4, R0 ;  /* 0x00000004150a7c24 */ /* 0x041fe4000f8e0200 */
[----:B------:R-:W-:-:S05]  /*0ed0*/  VIADD R21, R21, 0x1 ;  /* 0x0000000115157836 */ /* 0x000fca0000000000 */
[----:B------:R-:W-:Y:S01]  /*0ee0*/  ISETP.GE.AND P2, PT, R21, R6, PT ;  /* 0x000000061500720c */ /* 0x000fe20003f46270 */
[----:B-1----:R-:W-:-:S12]  /*0ef0*/  IMAD R10, R10, R27, R25 ;  /* 0x0000001b0a0a7224 */ /* 0x002fd800078e0219 */
.L_x_20:
[----:B------:R-:W-:-:S04]  /*0f00*/  VIADD R15, R10, 0xffffffff ;  /* 0xffffffff0a0f7836 */ /* 0x000fc80000000000 */
[----:B--2---:R-:W-:-:S06]  /*0f10*/  IMAD.WIDE R14, R15, 0x4, R12 ;  /* 0x000000040f0e7825 */ /* 0x004fcc00078e020c */
[----:B------:R-:W2:Y:S02]  /*0f20*/  LDG.E R15, desc[UR36][R14.64] ;  /* 0x000000240e0f7981 */ /* 0x000ea4000c1e1900 */
[----:B0-2---:R-:W-:-:S05]  /*0f30*/  IMAD.WIDE R16, R15, 0x4, R4 ;  /* 0x000000040f107825 */ /* 0x005fca00078e0204 */
[----:B------:R-:W2:Y:S01]  /*0f40*/  LD.E R22, desc[UR36][R16.64] ;  /* 0x0000002410167980 */ /* 0x000ea2000c101900 */
[----:B------:R-:W-:Y:S01]  /*0f50*/  IADD3 R20, PT, PT, R20, 0x1, RZ ;  /* 0x0000000114147810 */ /* 0x000fe20007ffe0ff */
[----:B------:R-:W-:-:S03]  /*0f60*/  IMAD.IADD R10, R10, 0x1, R27 ;  /* 0x000000010a0a7824 */ /* 0x000fc600078e021b */
[----:B------:R-:W-:Y:S01]  /*0f70*/  ISETP.GE.AND P0, PT, R20, R7, PT ;  /* 0x000000071400720c */ /* 0x000fe20003f06270 */
[----:B--2---:R-:W-:-:S05]  /*0f80*/  VIADD R23, R22, 0x1 ;  /* 0x0000000116177836 */ /* 0x004fca0000000000 */
[----:B------:R0:W-:Y:S07]  /*0f90*/  ST.E desc[UR36][R16.64], R23 ;  /* 0x0000001710007985 */ /* 0x0001ee000c101924 */
[----:B------:R-:W-:Y:S05]  /*0fa0*/  @!P0 BRA `(.L_x_20) ;  /* 0xfffffffc00d48947 */ /* 0x000fea000383ffff */
[----:B------:R-:W-:Y:S05]  /*0fb0*/  BSYNC.RECONVERGENT B2 ;  /* 0x0000000000027941 */ /* 0x000fea0003800200 */
.L_x_19:
[----:B------:R-:W-:Y:S05]  /*0fc0*/  @!P2 BRA `(.L_x_21) ;  /* 0xfffffffc00a8a947 */ /* 0x000fea000383ffff */
[----:B------:R-:W-:Y:S05]  /*0fd0*/  BSYNC.RECONVERGENT B1 ;  /* 0x0000000000017941 */ /* 0x000fea0003800200 */
.L_x_18:
[----:B------:R-:W1:Y:S01]  /*0fe0*/  LDCU UR4, c[0x0][0x3b0] ;  /* 0x00007600ff0477ac */ /* 0x000e620008000800 */
[----:B------:R-:W2:Y:S01]  /*0ff0*/  LDC.64 R12, c[0x0][0x390] ;  /* 0x0000e400ff0c7b82 */ /* 0x000ea20000000a00 */
[----:B------:R-:W3:Y:S01]  /*1000*/  LDCU UR5, c[0x0][0x3a4] ;  /* 0x00007480ff0577ac */ /* 0x000ee20008000800 */
[----:B-1----:R-:W-:-:S05]  /*1010*/  VIADD R10, R11, UR4 ;  /* 0x000000040b0a7c36 */ /* 0x002fca0008000000 */
[----:B------:R-:W-:-:S04]  /*1020*/  LEA.HI R10, R10, R10, RZ, 0x1 ;  /* 0x0000000a0a0a7211 */ /* 0x000fc800078f08ff */
[----:B------:R-:W-:-:S05]  /*1030*/  SHF.R.S32.HI R10, RZ, 0x1, R10 ;  /* 0x00000001ff0a7819 */ /* 0x000fca000001140a */
[----:B---3--:R-:W-:-:S04]  /*1040*/  IMAD R10, R9, UR5, R10 ;  /* 0x00000005090a7c24 */ /* 0x008fc8000f8e020a */
[----:B--2---:R-:W-:-:S06]  /*1050*/  IMAD.WIDE R12, R10, 0x4, R12 ;  /* 0x000000040a0c7825 */ /* 0x004fcc00078e020c */
[----:B------:R-:W2:Y:S01]  /*1060*/  LDG.E R13, desc[UR36][R12.64] ;  /* 0x000000240c0d7981 */ /* 0x000ea2000c1e1900 */
[----:B------:R-:W-:Y:S01]  /*1070*/  BSSY.RECONVERGENT B1, `(.L_x_22) ;  /* 0x0000170000017945 */ /* 0x000fe20003800200 */
[----:B------:R-:W-:Y:S02]  /*1080*/  CS2R R32, SRZ ;  /* 0x0000000000207805 */ /* 0x000fe4000001ff00 */
[----:B--2---:R-:W-:-:S13]  /*1090*/  ISETP.GE.AND P0, PT, R13, 0x1, PT ;  /* 0x000000010d00780c */ /* 0x004fda0003f06270 */
[----:B------:R-:W-:Y:S05]  /*10a0*/  @!P0 BRA `(.L_x_23) ;  /* 0x0000001400b08947 */ /* 0x000fea0003800000 */
[----:B------:R-:W-:Y:S01]  /*10b0*/  ISETP.GE.U32.AND P0, PT, R13, 0x10, PT ;  /* 0x000000100d00780c */ /* 0x000fe20003f06070 */
[----:B------:R-:W-:Y:S01]  /*10c0*/  BSSY.RECONVERGENT B2, `(.L_x_24) ;  /* 0x00000b7000027945 */ /* 0x000fe20003800200 */
[----:B------:R-:W-:Y:S01]  /*10d0*/  IMAD.MOV.U32 R15, RZ, RZ, RZ ;  /* 0x000000ffff0f7224 */ /* 0x000fe200078e00ff */
[----:B------:R-:W-:-:S10]  /*10e0*/  CS2R R32, SRZ ;  /* 0x0000000000207805 */ /* 0x000fd4000001ff00 */
[----:B------:R-:W-:Y:S05]  /*10f0*/  @!P0 BRA `(.L_x_25) ;  /* 0x0000000800cc8947 */ /* 0x000fea0003800000 */
[----:B------:R-:W-:Y:S01]  /*1100*/  BSSY.RECONVERGENT B3, `(.L_x_26) ;  /* 0x00000b1000037945 */ /* 0x000fe20003800200 */
[----:B------:R-:W-:Y:S01]  /*1110*/  IMAD.MOV.U32 R15, RZ, RZ, RZ ;  /* 0x000000ffff0f7224 */ /* 0x000fe200078e00ff */
[----:B------:R-:W-:-:S07]  /*1120*/  CS2R R32, SRZ ;  /* 0x0000000000207805 */ /* 0x000fce000001ff00 */
.L_x_27:
[----:B------:R-:W-:-:S05]  /*1130*/  IMAD.WIDE.U32 R34, R15, 0x4, R4 ;  /* 0x000000040f227825 */ /* 0x000fca00078e0004 */
[----:B------:R-:W2:Y:S04]  /*1140*/  LD.E R25, desc[UR36][R34.64] ;  /* 0x0000002422197980 */ /* 0x000ea8000c101900 */
[----:B------:R-:W3:Y:S04]  /*1150*/  LD.E R31, desc[UR36][R34.64+0x4] ;  /* 0x00000424221f7980 */ /* 0x000ee8000c101900 */
[----:B------:R-:W4:Y:S04]  /*1160*/  LD.E R36, desc[UR36][R34.64+0x8] ;  /* 0x0000082422247980 */ /* 0x000f28000c101900 */
[----:B------:R-:W5:Y:S04]  /*1170*/  LD.E R24, desc[UR36][R34.64+0xc] ;  /* 0x00000c2422187980 */ /* 0x000f68000c101900 */
[----:B------:R-:W5:Y:S04]  /*1180*/  LD.E R12, desc[UR36][R34.64+0x10] ;  /* 0x00001024220c7980 */ /* 0x000f68000c101900 */
[----:B------:R-:W5:Y:S04]  /*1190*/  LD.E R14, desc[UR36][R34.64+0x14] ;  /* 0x00001424220e7980 */ /* 0x000f68000c101900 */
[----:B0-----:R-:W5:Y:S04]  /*11a0*/  LD.E R16, desc[UR36][R34.64+0x18] ;  /* 0x0000182422107980 */ /* 0x001f68000c101900 */
[----:B------:R-:W5:Y:S04]  /*11b0*/  LD.E R17, desc[UR36][R34.64+0x1c] ;  /* 0x00001c2422117980 */ /* 0x000f68000c101900 */
[----:B------:R-:W5:Y:S04]  /*11c0*/  LD.E R26, desc[UR36][R34.64+0x20] ;  /* 0x00002024221a7980 */ /* 0x000f68000c101900 */
[----:B------:R-:W5:Y:S04]  /*11d0*/  LD.E R27, desc[UR36][R34.64+0x24] ;  /* 0x00002424221b7980 */ /* 0x000f68000c101900 */
[----:B------:R-:W5:Y:S04]  /*11e0*/  LD.E R28, desc[UR36][R34.64+0x28] ;  /* 0x00002824221c7980 */ /* 0x000f68000c101900 */
[----:B------:R-:W5:Y:S01]  /*11f0*/  LD.E R29, desc[UR36][R34.64+0x2c] ;  /* 0x00002c24221d7980 */ /* 0x000f62000c101900 */
[----:B------:R-:W-:-:S02]  /*1200*/  IMAD.MOV.U32 R30, RZ, RZ, R3 ;  /* 0x000000ffff1e7224 */ /* 0x000fc400078e0003 */
[----:B------:R-:W-:Y:S01]  /*1210*/  IMAD.MOV.U32 R37, RZ, RZ, R2 ;  /* 0x000000ffff257224 */ /* 0x000fe200078e0002 */
[----:B--2---:R-:W0:Y:S02]  /*1220*/  I2F.F64 R20, R25 ;  /* 0x0000001900147312 */ /* 0x004e240000201c00 */
[----:B0-----:R-:W-:Y:S01]  /*1230*/  DSETP.MIN.AND P0, P2, R20, R2, PT ;  /* 0x000000021400722a */ /* 0x001fe20003a00000 */
[----:B------:R-:W-:-:S05]  /*1240*/  IMAD.MOV.U32 R23, RZ, RZ, R21 ;  /* 0x000000ffff177224 */ /* 0x000fca00078e0015 */
[----:B------:R-:W-:-:S08]  /*1250*/  FSEL R23, R23, R30, P0 ;  /* 0x0000001e17177208 */ /* 0x000fd00000000000 */
[----:B------:R-:W-:Y:S02]  /*1260*/  @P2 LOP3.LUT R23, R30, 0x80000, RZ, 0xfc, !PT ;  /* 0x000800001e172812 */ /* 0x000fe400078efcff */
[----:B------:R-:W2:Y:S01]  /*1270*/  LD.E R30, desc[UR36][R34.64+0x30] ;  /* 0x00003024221e7980 */ /* 0x000ea2000c101900 */
[----:B------:R-:W-:Y:S02]  /*1280*/  IMAD.MOV.U32 R22, RZ, RZ, R20 ;  /* 0x000000ffff167224 */ /* 0x000fe400078e0014 */
[----:B---3--:R0:W1:Y:S02]  /*1290*/  I2F.F64 R20, R31 ;  /* 0x0000001f00147312 */ /* 0x0080640000201c00 */
[----:B0-----:R-:W3:Y:S01]  /*12a0*/  LD.E R31, desc[UR36][R34.64+0x34] ;  /* 0x00003424221f7980 */ /* 0x001ee2000c101900 */
[----:B------:R-:W-:-:S06]  /*12b0*/  SEL R22, R22, R37, P0 ;  /* 0x0000002516167207 */ /* 0x000fcc0000000000 */
[----:B------:R-:W-:Y:S01]  /*12c0*/  DADD R22, R22, R32 ;  /* 0x0000000016167229 */ /* 0x000fe20000000020 */
[----:B------:R-:W3:Y:S04]  /*12d0*/  LD.E R32, desc[UR36][R34.64+0x38] ;  /* 0x0000382422207980 */ /* 0x000ee8000c101900 */
[----:B------:R0:W3:Y:S01]  /*12e0*/  LD.E R33, desc[UR36][R34.64+0x3c] ;  /* 0x00003c2422217980 */ /* 0x0000e2000c101900 */
[----:B-1----:R-:W-:Y:S01]  /*12f0*/  DSETP.MIN.AND P0, P2, R20, R2, PT ;  /* 0x000000021400722a */ /* 0x002fe20003a00000 */
[----:B------:R-:W-:Y:S01]  /*1300*/  IMAD.MOV.U32 R25, RZ, RZ, R20 ;  /* 0x000000ffff197224 */ /* 0x000fe200078e0014 */
[----:B------:R-:W-:-:S04]  /*1310*/  MOV R20, R3 ;  /* 0x0000000300147202 */ /* 0x000fc80000000f00 */
[----:B------:R-:W-:-:S08]  /*1320*/  FSEL R21, R21, R20, P0 ;  /* 0x0000001415157208 */ /* 0x000fd00000000000 */
[----:B------:R-:W-:Y:S01]  /*1330*/  @P2 LOP3.LUT R21, R20, 0x80000, RZ, 0xfc, !PT ;  /* 0x0008000014152812 */ /* 0x000fe200078efcff */
[----:B------:R-:W-:-:S05]  /*1340*/  IMAD.MOV.U32 R20, RZ, RZ, R2 ;  /* 0x000000ffff147224 */ /* 0x000fca00078e0002 */
[----:B------:R-:W-:-:S06]  /*1350*/  SEL R20, R25, R20, P0 ;  /* 0x0000001419147207 */ /* 0x000fcc0000000000 */
[----:B------:R-:W-:Y:S01]  /*1360*/  DADD R20, R22, R20 ;  /* 0x0000000016147229 */ /* 0x000fe20000000014 */
[----:B----4-:R-:W1:Y:S02]  /*1370*/  I2F.F64 R22, R36 ;  /* 0x0000002400167312 */ /* 0x010e640000201c00 */
[----:B-1----:R-:W-:Y:S01]  /*1380*/  DSETP.MIN.AND P0, P2, R22, R2, PT ;  /* 0x000000021600722a */ /* 0x002fe20003a00000 */
[----:B------:R-:W-:Y:S02]  /*1390*/  IMAD.MOV.U32 R25, RZ, RZ, R22 ;  /* 0x000000ffff197224 */ /* 0x000fe400078e0016 */
[----:B------:R-:W-:-:S05]  /*13a0*/  IMAD.MOV.U32 R22, RZ, RZ, R3 ;  /* 0x000000ffff167224 */ /* 0x000fca00078e0003 */
[----:B------:R-:W-:-:S06]  /*13b0*/  FSEL R23, R23, R22, P0 ;  /* 0x0000001617177208 */ /* 0x000fcc0000000000 */
[----:B------:R-:W-:Y:S01]  /*13c0*/  @P2 LOP3.LUT R23, R22, 0x80000, RZ, 0xfc, !PT ;  /* 0x0008000016172812 */ /* 0x000fe200078efcff */
[----:B------:R-:W-:-:S05]  /*13d0*/  IMAD.MOV.U32 R22, RZ, RZ, R2 ;  /* 0x000000ffff167224 */ /* 0x000fca00078e0002 */
[----:B------:R-:W-:Y:S02]  /*13e0*/  SEL R22, R25, R22, P0 ;  /* 0x0000001619167207 */ /* 0x000fe40000000000 */
[----:B-----5:R-:W1:Y:S04]  /*13f0*/  I2F.F64 R24, R24 ;  /* 0x0000001800187312 */ /* 0x020e680000201c00 */
[----:B------:R-:W-:-:S04]  /*1400*/  DADD R20, R20, R22 ;  /* 0x0000000014147229 */ /* 0x000fc80000000016 */
[----:B------:R-:W4:Y:S01]  /*1410*/  I2F.F64 R22, R12 ;  /* 0x0000000c00167312 */ /* 0x000f220000201c00 */
[----:B-1----:R-:W-:Y:S01]  /*1420*/  DSETP.MIN.AND P0, P2, R24, R2, PT ;  /* 0x000000021800722a */ /* 0x002fe20003a00000 */
[----:B------:R-:W-:Y:S02]  /*1430*/  IMAD.MOV.U32 R36, RZ, RZ, R3 ;  /* 0x000000ffff247224 */ /* 0x000fe400078e0003 */
[----:B0-----:R-:W-:Y:S02]  /*1440*/  IMAD.MOV.U32 R34, RZ, RZ, R24 ;  /* 0x000000ffff227224 */ /* 0x001fe400078e0018 */
[----:B------:R-:W-:Y:S01]  /*1450*/  IMAD.MOV.U32 R35, RZ, RZ, R2 ;  /* 0x000000ffff237224 */ /* 0x000fe200078e0002 */
[----:B------:R-:W-:-:S04]  /*1460*/  FSEL R25, R25, R36, P0 ;  /* 0x0000002419197208 */ /* 0x000fc80000000000 */
[----:B------:R-:W-:-:S04]  /*1470*/  SEL R24, R34, R35, P0 ;  /* 0x0000002322187207 */ /* 0x000fc80000000000 */
[----:B------:R-:W-:Y:S01]  /*1480*/  @P2 LOP3.LUT R25, R36, 0x80000, RZ, 0xfc, !PT ;  /* 0x0008000024192812 */ /* 0x000fe200078efcff */
[----:B----4-:R-:W-:Y:S01]  /*1490*/  DSETP.MIN.AND P0, P2, R22, R2, PT ;  /* 0x000000021600722a */ /* 0x010fe20003a00000 */
[----:B------:R-:W0:Y:S01]  /*14a0*/  I2F.F64 R34, R14 ;  /* 0x0000000e00227312 */ /* 0x000e220000201c00 */
[----:B------:R-:W-:-:S03]  /*14b0*/  IMAD.MOV.U32 R12, RZ, RZ, R23 ;  /* 0x000000ffff0c7224 */ /* 0x000fc600078e0017 */
[----:B------:R-:W-:Y:S01]  /*14c0*/  DADD R20, R20, R24 ;  /* 0x0000000014147229 */ /* 0x000fe20000000018 */
[----:B------:R-:W-:Y:S01]  /*14d0*/  IMAD.MOV.U32 R25, RZ, RZ, R3 ;  /* 0x000000ffff197224 */ /* 0x000fe200078e0003 */
[----:B------:R-:W-:-:S04]  /*14e0*/  MOV R23, R2 ;  /* 0x0000000200177202 */ /* 0x000fc80000000f00 */
[----:B------:R-:W-:-:S03]  /*14f0*/  FSEL R37, R12, R25, P0 ;  /* 0x000000190c257208 */ /* 0x000fc60000000000 */
[----:B------:R-:W-:Y:S02]  /*1500*/  @P2 LOP3.LUT R37, R25, 0x80000, RZ, 0xfc, !PT ;  /* 0x0008000019252812 */ /* 0x000fe400078efcff */
[----:B------:R-:W-:Y:S01]  /*1510*/  SEL R22, R22, R23, P0 ;  /* 0x0000001716167207 */ /* 0x000fe20000000000 */
[----:B0-----:R-:W-:Y:S02]  /*1520*/  DSETP.MIN.AND P0, P2, R34, R2, PT ;  /* 0x000000022200722a */ /* 0x001fe40003a00000 */
[----:B------:R-:W-:Y:S01]  /*1530*/  IMAD.MOV.U32 R23, RZ, RZ, R37 ;  /* 0x000000ffff177224 */ /* 0x000fe200078e0025 */
[----:B------:R-:W0:Y:S01]  /*1540*/  I2F.F64 R24, R16 ;  /* 0x0000001000187312 */ /* 0x000e220000201c00 */
[----:B------:R-:W-:-:S04]  /*1550*/  IMAD.MOV.U32 R12, RZ, RZ, R35 ;  /* 0x000000ffff0c7224 */ /* 0x000fc800078e0023 */
[----:B------:R-:W-:Y:S01]  /*1560*/  DADD R20, R20, R22 ;  /* 0x0000000014147229 */ /* 0x000fe20000000016 */
[----:B------:R-:W-:Y:S02]  /*1570*/  IMAD.MOV.U32 R23, RZ, RZ, R3 ;  /* 0x000000ffff177224 */ /* 0x000fe400078e0003 */
[----:B------:R-:W-:-:S03]  /*1580*/  IMAD.MOV.U32 R35, RZ, RZ, R2 ;  /* 0x000000ffff237224 */ /* 0x000fc600078e0002 */
[----:B------:R-:W-:Y:S02]  /*1590*/  FSEL R37, R12, R23, P0 ;  /* 0x000000170c257208 */ /* 0x000fe40000000000 */
[----:B------:R-:W-:Y:S01]  /*15a0*/  @P2 LOP3.LUT R37, R23, 0x80000, RZ, 0xfc, !PT ;  /* 0x0008000017252812 */ /* 0x000fe200078efcff */
[----:B0-----:R-:W-:Y:S01]  /*15b0*/  DSETP.MIN.AND P2, P3, R24, R2, PT ;  /* 0x000000021800722a */ /* 0x001fe20003b40000 */
[----:B------:R-:W-:Y:S01]  /*15c0*/  SEL R34, R34, R35, P0 ;  /* 0x0000002322227207 */ /* 0x000fe20000000000 */
[----:B------:R-:W0:Y:S02]  /*15d0*/  I2F.F64 R22, R17 ;  /* 0x0000001100167312 */ /* 0x000e240000201c00 */
[----:B------:R-:W-:Y:S02]  /*15e0*/  IMAD.MOV.U32 R35, RZ, RZ, R37 ;  /* 0x000000ffff237224 */ /* 0x000fe400078e0025 */
[----:B------:R-:W-:-:S04]  /*15f0*/  IMAD.MOV.U32 R12, RZ, RZ, R25 ;  /* 0x000000ffff0c7224 */ /* 0x000fc800078e0019 */
[----:B------:R-:W-:Y:S01]  /*1600*/  DADD R20, R20, R34 ;  /* 0x0000000014147229 */ /* 0x000fe20000000022 */
[----:B------:R-:W-:Y:S02]  /*1610*/  IMAD.MOV.U32 R35, RZ, RZ, R3 ;  /* 0x000000ffff237224 */ /* 0x000fe400078e0003 */
[----:B------:R-:W-:-:S03]  /*1620*/  IMAD.MOV.U32 R25, RZ, RZ, R2 ;  /* 0x000000ffff197224 */ /* 0x000fc600078e0002 */
[----:B------:R-:W-:Y:S02]  /*1630*/  FSEL R37, R12, R35, P2 ;  /* 0x000000230c257208 */ /* 0x000fe40001000000 */
[----:B------:R-:W-:Y:S01]  /*1640*/  @P3 LOP3.LUT R37, R35, 0x80000, RZ, 0xfc, !PT ;  /* 0x0008000023253812 */ /* 0x000fe200078efcff */
[----:B------:R-:W1:Y:S01]  /*1650*/  I2F.F64 R16, R26 ;  /* 0x0000001a00107312 */ /* 0x000e620000201c00 */
[----:B------:R-:W-:Y:S01]  /*1660*/  SEL R24, R24, R25, P2 ;  /* 0x0000001918187207 */ /* 0x000fe20001000000 */
[----:B0-----:R-:W-:Y:S02]  /*1670*/  DSETP.MIN.AND P0, P2, R22, R2, PT ;  /* 0x000000021600722a */ /* 0x001fe40003a00000 */
[----:B------:R-:W-:Y:S02]  /*1680*/  IMAD.MOV.U32 R25, RZ, RZ, R37 ;  /* 0x000000ffff197224 */ /* 0x000fe400078e0025 */
[----:B------:R-:W-:Y:S02]  /*1690*/  IMAD.MOV.U32 R12, RZ, RZ, R23 ;  /* 0x000000ffff0c7224 */ /* 0x000fe400078e0017 */
[----:B------:R-:W-:-:S02]  /*16a0*/  IMAD.MOV.U32 R23, RZ, RZ, R2 ;  /* 0x000000ffff177224 */ /* 0x000fc400078e0002 */
[----:B------:R-:W-:Y:S01]  /*16b0*/  DADD R20, R20, R24 ;  /* 0x0000000014147229 */ /* 0x000fe20000000018 */
[----:B------:R-:W-:Y:S02]  /*16c0*/  MOV R25, R3 ;  /* 0x0000000300197202 */ /* 0x000fe40000000f00 */
[----:B------:R-:W-:Y:S02]  /*16d0*/  SEL R22, R22, R23, P0 ;  /* 0x0000001716167207 */ /* 0x000fe40000000000 */
[----:B------:R-:W-:Y:S02]  /*16e0*/  FSEL R35, R12, R25, P0 ;  /* 0x000000190c237208 */ /* 0x000fe40000000000 */
[----:B------:R-:W-:Y:S01]  /*16f0*/  @P2 LOP3.LUT R35, R25, 0x80000, RZ, 0xfc, !PT ;  /* 0x0008000019232812 */ /* 0x000fe200078efcff */
[----:B-1----:R-:W-:Y:S01]  /*1700*/  DSETP.MIN.AND P0, P2, R16, R2, PT ;  /* 0x000000021000722a */ /* 0x002fe20003a00000 */
[----:B------:R-:W0:Y:S01]  /*1710*/  I2F.F64 R24, R27 ;  /* 0x0000001b00187312 */ /* 0x000e220000201c00 */
[----:B------:R-:W-:-:S02]  /*1720*/  IMAD.MOV.U32 R14, RZ, RZ, R3 ;  /* 0x000000ffff0e7224 */ /* 0x000fc400078e0003 */
[----:B------:R-:W-:Y:S02]  /*1730*/  IMAD.MOV.U32 R23, RZ, RZ, R35 ;  /* 0x000000ffff177224 */ /* 0x000fe400078e0023 */
[----:B------:R-:W-:Y:S01]  /*1740*/  IMAD.MOV.U32 R12, RZ, RZ, R16 ;  /* 0x000000ffff0c7224 */ /* 0x000fe200078e0010 */
[----:B------:R-:W-:Y:S01]  /*1750*/  FSEL R35, R17, R14, P0 ;  /* 0x0000000e11237208 */ /* 0x000fe20000000000 */
[----:B------:R-:W-:Y:S02]  /*1760*/  IMAD.MOV.U32 R17, RZ, RZ, R2 ;  /* 0x000000ffff117224 */ /* 0x000fe400078e0002 */
[----:B------:R-:W-:-:S04]  /*1770*/  DADD R20, R20, R22 ;  /* 0x0000000014147229 */ /* 0x000fc80000000016 */
[----:B------:R-:W-:Y:S01]  /*1780*/  @P2 LOP3.LUT R35, R14, 0x80000, RZ, 0xfc, !PT ;  /* 0x000800000e232812 */ /* 0x000fe200078efcff */
[----:B------:R-:W1:Y:S01]  /*1790*/  I2F.F64 R22, R28 ;  /* 0x0000001c00167312 */ /* 0x000e620000201c00 */
[----:B------:R-:W-:Y:S01]  /*17a0*/  SEL R16, R12, R17, P0 ;  /* 0x000000110c107207 */ /* 0x000fe20000000000 */
[----:B0-----:R-:W-:Y:S02]  /*17b0*/  DSETP.MIN.AND P0, P2, R24, R2, PT ;  /* 0x000000021800722a */ /* 0x001fe40003a00000 */
[----:B------:R-:W-:Y:S01]  /*17c0*/  IMAD.MOV.U32 R17, RZ, RZ, R35 ;  /* 0x000000ffff117224 */ /* 0x000fe200078e0023 */
[----:B------:R-:W-:-:S05]  /*17d0*/  MOV R12, R3 ;  /* 0x00000003000c7202 */ /* 0x000fca0000000f00 */
[----:B------:R-:W-:Y:S01]  /*17e0*/  DADD R20, R20, R16 ;  /* 0x0000000014147229 */ /* 0x000fe20000000010 */
[----:B------:R-:W-:Y:S02]  /*17f0*/  IMAD.MOV.U32 R16, RZ, RZ, R24 ;  /* 0x000000ffff107224 */ /* 0x000fe400078e0018 */
[----:B------:R-:W-:Y:S01]  /*1800*/  IMAD.MOV.U32 R17, RZ, RZ, R2 ;  /* 0x000000ffff117224 */ /* 0x000fe200078e0002 */
[----:B------:R-:W-:Y:S02]  /*1810*/  FSEL R27, R25, R12, P0 ;  /* 0x0000000c191b7208 */ /* 0x000fe40000000000 */
[----:B------:R-:W-:Y:S02]  /*1820*/  @P2 LOP3.LUT R27, R12, 0x80000, RZ, 0xfc, !PT ;  /* 0x000800000c1b2812 */ /* 0x000fe400078efcff */
[----:B------:R-:W-:Y:S01]  /*1830*/  SEL R16, R16, R17, P0 ;  /* 0x0000001110107207 */ /* 0x000fe20000000000 */
[----:B-1----:R-:W-:Y:S01]  /*1840*/  DSETP.MIN.AND P0, P3, R22, R2, PT ;  /* 0x000000021600722a */ /* 0x002fe20003b00000 */
[----:B------:R-:W0:Y:S01]  /*1850*/  I2F.F64 R24, R29 ;  /* 0x0000001d00187312 */ /* 0x000e220000201c00 */
[----:B------:R-:W-:-:S02]  /*1860*/  IMAD.MOV.U32 R17, RZ, RZ, R27 ;  /* 0x000000ffff117224 */ /* 0x000fc400078e001b */
[----:B------:R-:W-:Y:S02]  /*1870*/  IMAD.MOV.U32 R27, RZ, RZ, R3 ;  /* 0x000000ffff1b7224 */ /* 0x000fe400078e0003 */
[----:B------:R-:W-:Y:S02]  /*1880*/  IMAD.MOV.U32 R12, RZ, RZ, R23 ;  /* 0x000000ffff0c7224 */ /* 0x000fe400078e0017 */
[----:B------:R-:W-:Y:S01]  /*1890*/  DADD R20, R20, R16 ;  /* 0x0000000014147229 */ /* 0x000fe20000000010 */
[----:B------:R-:W-:Y:S02]  /*18a0*/  IMAD.MOV.U32 R17, RZ, RZ, R2 ;  /* 0x000000ffff117224 */ /* 0x000fe400078e0002 */
[----:B------:R-:W-:-:S03]  /*18b0*/  FSEL R35, R12, R27, P0 ;  /* 0x0000001b0c237208 */ /* 0x000fc60000000000 */
[----:B------:R-:W-:Y:S02]  /*18c0*/  @P3 LOP3.LUT R35, R27, 0x80000, RZ, 0xfc, !PT ;  /* 0x000800001b233812 */ /* 0x000fe400078efcff */
[----:B------:R-:W-:Y:S01]  /*18d0*/  SEL R16, R22, R17, P0 ;  /* 0x0000001116107207 */ /* 0x000fe20000000000 */
[----:B0-----:R-:W-:Y:S02]  /*18e0*/  DSETP.MIN.AND P0, P2, R24, R2, PT ;  /* 0x000000021800722a */ /* 0x001fe40003a00000 */
[----:B------:R-:W-:Y:S02]  /*18f0*/  IMAD.MOV.U32 R17, RZ, RZ, R35 ;  /* 0x000000ffff117224 */ /* 0x000fe400078e0023 */
[----:B------:R-:W-:-:S04]  /*1900*/  IMAD.MOV.U32 R12, RZ, RZ, R25 ;  /* 0x000000ffff0c7224 */ /* 0x000fc800078e0019 */
[----:B------:R-:W-:Y:S01]  /*1910*/  DADD R20, R20, R16 ;  /* 0x0000000014147229 */ /* 0x000fe20000000010 */
[----:B------:R-:W-:Y:S01]  /*1920*/  IMAD.MOV.U32 R17, RZ, RZ, R2 ;  /* 0x000000ffff117224 */ /* 0x000fe200078e0002 */
[----:B------:R-:W-:-:S04]  /*1930*/  FSEL R29, R12, R27, P0 ;  /* 0x0000001b0c1d7208 */ /* 0x000fc80000000000 */
[----:B------:R-:W-:Y:S02]  /*1940*/  @P2 LOP3.LUT R29, R27, 0x80000, RZ, 0xfc, !PT ;  /* 0x000800001b1d2812 */ /* 0x000fe400078efcff */
[----:B------:R-:W-:-:S03]  /*1950*/  SEL R16, R24, R17, P0 ;  /* 0x0000001118107207 */ /* 0x000fc60000000000 */
[----:B------:R-:W-:Y:S01]  /*1960*/  IMAD.MOV.U32 R17, RZ, RZ, R29 ;  /* 0x000000ffff117224 */ /* 0x000fe200078e001d */
[----:B--2---:R-:W0:Y:S08]  /*1970*/  I2F.F64 R22, R30 ;  /* 0x0000001e00167312 */ /* 0x004e300000201c00 */
[----:B---3--:R-:W1:Y:S01]  /*1980*/  I2F.F64 R24, R31 ;  /* 0x0000001f00187312 */ /* 0x008e620000201c00 */
[----:B0-----:R-:W-:Y:S01]  /*1990*/  DSETP.MIN.AND P0, P2, R22, R2, PT ;  /* 0x000000021600722a */ /* 0x001fe20003a00000 */
[----:B------:R-:W-:Y:S01]  /*19a0*/  IMAD.MOV.U32 R12, RZ, RZ, R23 ;  /* 0x000000ffff0c7224 */ /* 0x000fe200078e0017 */
[----:B------:R-:W-:-:S04]  /*19b0*/  MOV R23, R2 ;  /* 0x0000000200177202 */ /* 0x000fc80000000f00 */
[----:B------:R-:W-:Y:S01]  /*19c0*/  FSEL R29, R12, R27, P0 ;  /* 0x0000001b0c1d7208 */ /* 0x000fe20000000000 */
[----:B------:R-:W-:Y:S01]  /*19d0*/  DADD R20, R20, R16 ;  /* 0x0000000014147229 */ /* 0x000fe20000000010 */
[----:B------:R-:W-:Y:S01]  /*19e0*/  SEL R26, R22, R23, P0 ;  /* 0x00000017161a7207 */ /* 0x000fe20000000000 */
[----:B------:R-:W0:Y:S05]  /*19f0*/  I2F.F64 R16, R32 ;  /* 0x0000002000107312 */ /* 0x000e2a0000201c00 */
[----:B------:R-:W-:Y:S01]  /*1a00*/  @P2 LOP3.LUT R29, R27, 0x80000, RZ, 0xfc, !PT ;  /* 0x000800001b1d2812 */ /* 0x000fe200078efcff */
[----:B-1----:R-:W-:-:S04]  /*1a10*/  DSETP.MIN.AND P3, P4, R24, R2, PT ;  /* 0x000000021800722a */ /* 0x002fc80003c60000 */
[----:B------:R-:W-:Y:S02]  /*1a20*/  IMAD.MOV.U32 R27, RZ, RZ, R29 ;  /* 0x000000ffff1b7224 */ /* 0x000fe400078e001d */
[----:B------:R-:W-:Y:S01]  /*1a30*/  IMAD.MOV.U32 R12, RZ, RZ, R25 ;  /* 0x000000ffff0c7224 */ /* 0x000fe200078e0019 */
[----:B------:R-:W1:Y:S03]  /*1a40*/  I2F.F64 R22, R33 ;  /* 0x0000002100167312 */ /* 0x000e660000201c00 */
[----:B------:R-:W-:Y:S01]  /*1a50*/  DADD R20, R20, R26 ;  /* 0x0000000014147229 */ /* 0x000fe2000000001a */
[----:B------:R-:W-:Y:S02]  /*1a60*/  IMAD.MOV.U32 R27, RZ, RZ, R3 ;  /* 0x000000ffff1b7224 */ /* 0x000fe400078e0003 */
[----:B------:R-:W-:-:S03]  /*1a70*/  IMAD.MOV.U32 R25, RZ, RZ, R2 ;  /* 0x000000ffff197224 */ /* 0x000fc600078e0002 */
[----:B------:R-:W-:Y:S02]  /*1a80*/  FSEL R29, R12, R27, P3 ;  /* 0x0000001b0c1d7208 */ /* 0x000fe40001800000 */
[----:B------:R-:W-:Y:S01]  /*1a90*/  @P4 LOP3.LUT R29, R27, 0x80000, RZ, 0xfc, !PT ;  /* 0x000800001b1d4812 */ /* 0x000fe200078efcff */
[--C-:B0-----:R-:W-:Y:S01]  /*1aa0*/  DSETP.MIN.AND P0, P2, R16, R2.reuse, PT ;  /* 0x000000021000722a */ /* 0x101fe20003a00000 */
[----:B------:R-:W-:Y:S01]  /*1ab0*/  SEL R24, R24, R25, P3 ;  /* 0x0000001918187207 */ /* 0x000fe20001800000 */
[----:B------:R-:W-:Y:S02]  /*1ac0*/  IMAD.MOV.U32 R31, RZ, RZ, R3 ;  /* 0x000000ffff1f7224 */ /* 0x000fe400078e0003 */
[----:B------:R-:W-:Y:S02]  /*1ad0*/  IMAD.MOV.U32 R25, RZ, RZ, R29 ;  /* 0x000000ffff197224 */ /* 0x000fe400078e001d */
[----:B------:R-:W-:Y:S01]  /*1ae0*/  IMAD.MOV.U32 R12, RZ, RZ, R17 ;  /* 0x000000ffff0c7224 */ /* 0x000fe200078e0011 */
[----:B-1----:R-:W-:-:S03]  /*1af0*/  DSETP.MIN.AND P3, P4, R22, R2, PT ;  /* 0x000000021600722a */ /* 0x002fc60003c60000 */
[----:B------:R-:W-:Y:S01]  /*1b00*/  DADD R20, R20, R24 ;  /* 0x0000000014147229 */ /* 0x000fe20000000018 */
[----:B------:R-:W-:Y:S01]  /*1b10*/  FSEL R27, R12, R31, P0 ;  /* 0x0000001f0c1b7208 */ /* 0x000fe20000000000 */
[----:B------:R-:W-:Y:S01]  /*1b20*/  IMAD.MOV.U32 R25, RZ, RZ, R3 ;  /* 0x000000ffff197224 */ /* 0x000fe200078e0003 */
[----:B------:R-:W-:Y:S01]  /*1b30*/  MOV R12, R23 ;  /* 0x00000017000c7202 */ /* 0x000fe20000000f00 */
[----:B------:R-:W-:Y:S01]  /*1b40*/  IMAD.MOV.U32 R17, RZ, RZ, R2 ;  /* 0x000000ffff117224 */ /* 0x000fe200078e0002 */
[----:B------:R-:W-:Y:S01]  /*1b50*/  @P2 LOP3.LUT R27, R31, 0x80000, RZ, 0xfc, !PT ;  /* 0x000800001f1b2812 */ /* 0x000fe200078efcff */
[----:B------:R-:W-:Y:S01]  /*1b60*/  VIADD R15, R15, 0x10 ;  /* 0x000000100f0f7836 */ /* 0x000fe20000000000 */
[----:B------:R-:W-:Y:S02]  /*1b70*/  FSEL R33, R12, R25, P3 ;  /* 0x000000190c217208 */ /* 0x000fe40001800000 */
[----:B------:R-:W-:Y:S02]  /*1b80*/  LOP3.LUT R12, R13, 0x7ffffff0, RZ, 0xc0, !PT ;  /* 0x7ffffff00d0c7812 */ /* 0x000fe400078ec0ff */
[----:B------:R-:W-:-:S02]  /*1b90*/  SEL R16, R16, R17, P0 ;  /* 0x0000001110107207 */ /* 0x000fc40000000000 */
[----:B------:R-:W-:Y:S01]  /*1ba0*/  SEL R32, R22, R17, P3 ;  /* 0x0000001116207207 */ /* 0x000fe20001800000 */
[----:B------:R-:W-:Y:S01]  /*1bb0*/  IMAD.MOV.U32 R17, RZ, RZ, R27 ;  /* 0x000000ffff117224 */ /* 0x000fe200078e001b */
[----:B------:R-:W-:Y:S02]  /*1bc0*/  ISETP.NE.AND P0, PT, R15, R12, PT ;  /* 0x0000000c0f00720c */ /* 0x000fe40003f05270 */
[----:B------:R-:W-:-:S03]  /*1bd0*/  @P4 LOP3.LUT R33, R25, 0x80000, RZ, 0xfc, !PT ;  /* 0x0008000019214812 */ /* 0x000fc600078efcff */
[----:B------:R-:W-:-:S08]  /*1be0*/  DADD R20, R20, R16 ;  /* 0x0000000014147229 */ /* 0x000fd00000000010 */
[----:B------:R-:W-:Y:S01]  /*1bf0*/  DADD R32, R20, R32 ;  /* 0x0000000014207229 */ /* 0x000fe20000000020 */
[----:B------:R-:W-:Y:S10]  /*1c00*/  @P0 BRA `(.L_x_27) ;  /* 0xfffffff400480947 */ /* 0x000ff4000383ffff */
[----:B------:R-:W-:Y:S05]  /*1c10*/  BSYNC.RECONVERGENT B3 ;  /* 0x0000000000037941 */ /* 0x000fea0003800200 */
.L_x_26:
[----:B------:R-:W-:-:S07]  /*1c20*/  IMAD.MOV.U32 R15, RZ, RZ, R12 ;  /* 0x000000ffff0f7224 */ /* 0x000fce00078e000c */
.L_x_25:
[----:B------:R-:W-:Y:S05]  /*1c30*/  BSYNC.RECONVERGENT B2 ;  /* 0x0000000000027941 */ /* 0x000fea0003800200 */
.L_x_24:
[----:B------:R-:W-:-:S13]  /*1c40*/  LOP3.LUT P0, R14, R13, 0xf, RZ, 0xc0, !PT ;  /* 0x0000000f0d0e7812 */ /* 0x000fda000780c0ff */
[----:B------:R-:W-:Y:S05]  /*1c50*/  @!P0 BRA `(.L_x_23) ;  /* 0x0000000800c48947 */ /* 0x000fea0003800000 */
[----:B------:R-:W-:Y:S01]  /*1c60*/  ISETP.GE.U32.AND P2, PT, R14, 0x8, PT ;  /* 0x000000080e00780c */ /* 0x000fe20003f46070 */
[----:B------:R-:W-:Y:S01]  /*1c70*/  BSSY.RECONVERGENT B2, `(.L_x_28) ;  /* 0x0000059000027945 */ /* 0x000fe20003800200 */
[----:B------:R-:W-:-:S04]  /*1c80*/  LOP3.LUT R12, R13, 0x7, RZ, 0xc0, !PT ;  /* 0x000000070d0c7812 */ /* 0x000fc800078ec0ff */
[----:B------:R-:W-:-:S07]  /*1c90*/  ISETP.NE.AND P0, PT, R12, RZ, PT ;  /* 0x000000ff0c00720c */ /* 0x000fce0003f05270 */
[----:B------:R-:W-:Y:S06]  /*1ca0*/  @!P2 BRA `(.L_x_29) ;  /* 0x000000040054a947 */ /* 0x000fec0003800000 */
[----:B------:R-:W-:-:S05]  /*1cb0*/  IMAD.WIDE.U32 R24, R15, 0x4, R4 ;  /* 0x000000040f187825 */ /* 0x000fca00078e0004 */
[----:B------:R-:W0:Y:S04]  /*1cc0*/  LD.E R31, desc[UR36][R24.64] ;  /* 0x00000024181f7980 */ /* 0x000e28000c101900 */
[----:B------:R-:W2:Y:S04]  /*1cd0*/  LD.E R20, desc[UR36][R24.64+0x4] ;  /* 0x0000042418147980 */ /* 0x000ea8000c101900 */
[----:B------:R-:W3:Y:S04]  /*1ce0*/  LD.E R30, desc[UR36][R24.64+0x8] ;  /* 0x00000824181e7980 */ /* 0x000ee8000c101900 */
[----:B------:R-:W4:Y:S04]  /*1cf0*/  LD.E R29, desc[UR36][R24.64+0xc] ;  /* 0x00000c24181d7980 */ /* 0x000f28000c101900 */
[----:B------:R-:W5:Y:S04]  /*1d00*/  LD.E R28, desc[UR36][R24.64+0x10] ;  /* 0x00001024181c7980 */ /* 0x000f68000c101900 */
[----:B------:R-:W5:Y:S04]  /*1d10*/  LD.E R27, desc[UR36][R24.64+0x14] ;  /* 0x00001424181b7980 */ /* 0x000f68000c101900 */
[----:B------:R-:W5:Y:S04]  /*1d20*/  LD.E R26, desc[UR36][R24.64+0x18] ;  /* 0x00001824181a7980 */ /* 0x000f68000c101900 */
[----:B------:R1:W5:Y:S01]  /*1d30*/  LD.E R14, desc[UR36][R24.64+0x1c] ;  /* 0x00001c24180e7980 */ /* 0x000362000c101900 */
[----:B------:R-:W-:-:S02]  /*1d40*/  IMAD.MOV.U32 R34, RZ, RZ, R3 ;  /* 0x000000ffff227224 */ /* 0x000fc400078e0003 */
[----:B------:R-:W-:Y:S02]  /*1d50*/  VIADD R15, R15, 0x8 ;  /* 0x000000080f0f7836 */ /* 0x000fe40000000000 */
[----:B-1----:R-:W-:Y:S01]  /*1d60*/  IMAD.MOV.U32 R25, RZ, RZ, R2 ;  /* 0x000000ffff197224 */ /* 0x002fe200078e0002 */
[----:B0-----:R-:W0:Y:S08]  /*1d70*/  I2F.F64 R16, R31 ;  /* 0x0000001f00107312 */ /* 0x001e300000201c00 */
[----:B--2---:R-:W1:Y:S01]  /*1d80*/  I2F.F64 R20, R20 ;  /* 0x0000001400147312 */ /* 0x004e620000201c00 */
[----:B0-----:R-:W-:Y:S01]  /*1d90*/  DSETP.MIN.AND P2, P3, R16, R2, PT ;  /* 0x000000021000722a */ /* 0x001fe20003b40000 */
[----:B------:R-:W-:-:S05]  /*1da0*/  IMAD.MOV.U32 R22, RZ, RZ, R16 ;  /* 0x000000ffff167224 */ /* 0x000fca00078e0010 */
[----:B------:R-:W-:Y:S01]  /*1db0*/  FSEL R23, R17, R34, P2 ;  /* 0x0000002211177208 */ /* 0x000fe20001000000 */
[----:B------:R-:W-:Y:S02]  /*1dc0*/  IMAD.MOV.U32 R17, RZ, RZ, R2 ;  /* 0x000000ffff117224 */ /* 0x000fe400078e0002 */
[----:B-1----:R-:W-:-:S03]  /*1dd0*/  IMAD.MOV.U32 R24, RZ, RZ, R20 ;  /* 0x000000ffff187224 */ /* 0x002fc600078e0014 */
[----:B------:R-:W-:Y:S02]  /*1de0*/  SEL R22, R22, R17, P2 ;  /* 0x0000001116167207 */ /* 0x000fe40001000000 */
[----:B---3--:R-:W0:Y:S01]  /*1df0*/  I2F.F64 R16, R30 ;  /* 0x0000001e00107312 */ /* 0x008e220000201c00 */
[----:B------:R-:W-:Y:S01]  /*1e00*/  @P3 LOP3.LUT R23, R34, 0x80000, RZ, 0xfc, !PT ;  /* 0x0008000022173812 */ /* 0x000fe200078efcff */
[----:B------:R-:W-:-:S05]  /*1e10*/  DSETP.MIN.AND P2, P3, R20, R2, PT ;  /* 0x000000021400722a */ /* 0x000fca0003b40000 */
[----:B------:R-:W-:Y:S01]  /*1e20*/  DADD R22, R32, R22 ;  /* 0x0000000020167229 */ /* 0x000fe20000000016 */
[----:B------:R-:W-:Y:S01]  /*1e30*/  SEL R20, R24, R25, P2 ;  /* 0x0000001918147207 */ /* 0x000fe20001000000 */
[----:B------:R-:W-:Y:S01]  /*1e40*/  IMAD.MOV.U32 R32, RZ, RZ, R3 ;  /* 0x000000ffff207224 */ /* 0x000fe200078e0003 */
[----:B----4-:R-:W1:Y:S04]  /*1e50*/  I2F.F64 R24, R29 ;  /* 0x0000001d00187312 */ /* 0x010e680000201c00 */
[----:B------:R-:W-:Y:S01]  /*1e60*/  FSEL R21, R21, R32, P2 ;  /* 0x0000002015157208 */ /* 0x000fe20001000000 */
[----:B0-----:R-:W-:Y:S01]  /*1e70*/  DSETP.MIN.AND P2, P4, R16, R2, PT ;  /* 0x000000021000722a */ /* 0x001fe20003c40000 */
[----:B------:R-:W-:Y:S02]  /*1e80*/  @P3 LOP3.LUT R21, R32, 0x80000, RZ, 0xfc, !PT ;  /* 0x0008000020153812 */ /* 0x000fe400078efcff */
[----:B-----5:R-:W0:Y:S04]  /*1e90*/  I2F.F64 R28, R28 ;  /* 0x0000001c001c7312 */ /* 0x020e280000201c00 */
[----:B------:R-:W-:Y:S01]  /*1ea0*/  DADD R22, R22, R20 ;  /* 0x0000000016167229 */ /* 0x000fe20000000014 */
[----:B------:R-:W-:Y:S01]  /*1eb0*/  IMAD.MOV.U32 R20, RZ, RZ, R17 ;  /* 0x000000ffff147224 */ /* 0x000fe200078e0011 */
[----:B------:R-:W-:Y:S01]  /*1ec0*/  MOV R21, R3 ;  /* 0x0000000300157202 */ /* 0x000fe20000000f00 */
[----:B------:R-:W-:-:S03]  /*1ed0*/  IMAD.MOV.U32 R17, RZ, RZ, R2 ;  /* 0x000000ffff117224 */ /* 0x000fc600078e0002 */
[----:B------:R-:W-:Y:S02]  /*1ee0*/  FSEL R31, R20, R21, P2 ;  /* 0x00000015141f7208 */ /* 0x000fe40001000000 */
[----:B------:R-:W-:Y:S02]  /*1ef0*/  @P4 LOP3.LUT R31, R21, 0x80000, RZ, 0xfc, !PT ;  /* 0x00080000151f4812 */ /* 0x000fe400078efcff */
[----:B------:R-:W-:Y:S01]  /*1f00*/  SEL R16, R16, R17, P2 ;  /* 0x0000001110107207 */ /* 0x000fe20001000000 */
[----:B-1----:R-:W-:Y:S02]  /*1f10*/  DSETP.MIN.AND P2, P3, R24, R2, PT ;  /* 0x000000021800722a */ /* 0x002fe40003b40000 */
[----:B------:R-:W-:-:S06]  /*1f20*/  IMAD.MOV.U32 R17, RZ, RZ, R31 ;  /* 0x000000ffff117224 */ /* 0x000fcc00078e001f */
[----:B------:R-:W-:Y:S01]  /*1f30*/  DADD R22, R22, R16 ;  /* 0x0000000016167229 */ /* 0x000fe20000000010 */
[----:B------:R-:W-:Y:S02]  /*1f40*/  IMAD.MOV.U32 R16, RZ, RZ, R25 ;  /* 0x000000ffff107224 */ /* 0x000fe400078e0019 */
[--C-:B------:R-:W-:Y:S02]  /*1f50*/  IMAD.MOV.U32 R17, RZ, RZ, R2.reuse ;  /* 0x000000ffff117224 */ /* 0x100fe400078e0002 */
[----:B------:R-:W-:Y:S01]  /*1f60*/  IMAD.MOV.U32 R25, RZ, RZ, R2 ;  /* 0x000000ffff197224 */ /* 0x000fe200078e0002 */
[----:B------:R-:W-:Y:S02]  /*1f70*/  FSEL R31, R16, R21, P2 ;  /* 0x00000015101f7208 */ /* 0x000fe40001000000 */
[----:B------:R-:W-:Y:S02]  /*1f80*/  @P3 LOP3.LUT R31, R21, 0x80000, RZ, 0xfc, !PT ;  /* 0x00080000151f3812 */ /* 0x000fe400078efcff */
[----:B------:R-:W-:Y:S01]  /*1f90*/  SEL R16, R24, R17, P2 ;  /* 0x0000001118107207 */ /* 0x000fe20001000000 */
[----:B0-----:R-:W-:Y:S01]  /*1fa0*/  DSETP.MIN.AND P2, P3, R28, R2, PT ;  /* 0x000000021c00722a */ /* 0x001fe20003b40000 */
[----:B------:R-:W0:Y:S01]  /*1fb0*/  I2F.F64 R20, R27 ;  /* 0x0000001b00147312 */ /* 0x000e220000201c00 */
[----:B------:R-:W-:-:S02]  /*1fc0*/  IMAD.MOV.U32 R17, RZ, RZ, R31 ;  /* 0x000000ffff117224 */ /* 0x000fc400078e001f */
[----:B------:R-:W-:Y:S02]  /*1fd0*/  IMAD.MOV.U32 R31, RZ, RZ, R3 ;  /* 0x000000ffff1f7224 */ /* 0x000fe400078e0003 */
[----:B------:R-:W-:Y:S02]  /*1fe0*/  IMAD.MOV.U32 R24, RZ, RZ, R29 ;  /* 0x000000ffff187224 */ /* 0x000fe400078e001d */
[----:B------:R-:W-:Y:S01]  /*1ff0*/  DADD R22, R22, R16 ;  /* 0x0000000016167229 */ /* 0x000fe20000000010 */
[----:B------:R-:W1:Y:S02]  /*2000*/  I2F.F64 R16, R26 ;  /* 0x0000001a00107312 */ /* 0x000e640000201c00 */
[----:B------:R-:W-:Y:S02]  /*2010*/  FSEL R33, R24, R31, P2 ;  /* 0x0000001f18217208 */ /* 0x000fe40001000000 */
[----:B------:R-:W-:Y:S02]  /*2020*/  SEL R24, R28, R25, P2 ;  /* 0x000000191c187207 */ /* 0x000fe40001000000 */
[----:B------:R-:W-:Y:S01]  /*2030*/  @P3 LOP3.LUT R33, R31, 0x80000, RZ, 0xfc, !PT ;  /* 0x000800001f213812 */ /* 0x000fe200078efcff */
[----:B0-----:R-:W-:Y:S01]  /*2040*/  DSETP.MIN.AND P4, P5, R20, R2, PT ;  /* 0x000000021400722a */ /* 0x001fe20003d80000 */
[----:B------:R1:W0:Y:S02]  /*2050*/  I2F.F64 R28, R14 ;  /* 0x0000000e001c7312 */ /* 0x0002240000201c00 */
[----:B------:R-:W-:-:S06]  /*2060*/  MOV R25, R33 ;  /* 0x0000002100197202 */ /* 0x000fcc0000000f00 */
[----:B------:R-:W-:Y:S01]  /*2070*/  DADD R22, R22, R24 ;  /* 0x0000000016167229 */ /* 0x000fe20000000018 */
[----:B-1----:R-:W-:Y:S01]  /*2080*/  IMAD.MOV.U32 R14, RZ, RZ, R17 ;  /* 0x000000ffff0e7224 */ /* 0x002fe200078e0011 */
[--C-:B------:R-:W-:Y:S01]  /*2090*/  DSETP.MIN.AND P3, P2, R16, R2.reuse, PT ;  /* 0x000000021000722a */ /* 0x100fe20003a60000 */
[----:B------:R-:W-:Y:S02]  /*20a0*/  IMAD.MOV.U32 R25, RZ, RZ, R3 ;  /* 0x000000ffff197224 */ /* 0x000fe400078e0003 */
[----:B------:R-:W-:Y:S02]  /*20b0*/  IMAD.MOV.U32 R24, RZ, RZ, R21 ;  /* 0x000000ffff187224 */ /* 0x000fe400078e0015 */
[--C-:B------:R-:W-:Y:S01]  /*20c0*/  IMAD.MOV.U32 R21, RZ, RZ, R2.reuse ;  /* 0x000000ffff157224 */ /* 0x100fe200078e0002 */
[-C--:B------:R-:W-:Y:S01]  /*20d0*/  FSEL R31, R14, R25.reuse, P3 ;  /* 0x000000190e1f7208 */ /* 0x080fe20001800000 */
[----:B------:R-:W-:Y:S01]  /*20e0*/  IMAD.MOV.U32 R17, RZ, RZ, R2 ;  /* 0x000000ffff117224 */ /* 0x000fe200078e0002 */
[----:B------:R-:W-:Y:S01]  /*20f0*/  FSEL R27, R24, R25, P4 ;  /* 0x00000019181b7208 */ /* 0x000fe20002000000 */
[----:B------:R-:W-:Y:S01]  /*2100*/  IMAD.MOV.U32 R14, RZ, RZ, R3 ;  /* 0x000000ffff0e7224 */ /* 0x000fe200078e0003 */
[C---:B------:R-:W-:Y:S01]  /*2110*/  @P5 LOP3.LUT R27, R25.reuse, 0x80000, RZ, 0xfc, !PT ;  /* 0x00080000191b5812 */ /* 0x040fe200078efcff */
[----:B0-----:R-:W-:Y:S01]  /*2120*/  IMAD.MOV.U32 R32, RZ, RZ, R28 ;  /* 0x000000ffff207224 */ /* 0x001fe200078e001c */
[----:B------:R-:W-:Y:S01]  /*2130*/  SEL R20, R20, R21, P4 ;  /* 0x0000001514147207 */ /* 0x000fe20002000000 */
[----:B------:R-:W-:Y:S01]  /*2140*/  DSETP.MIN.AND P4, P5, R28, R2, PT ;  /* 0x000000021c00722a */ /* 0x000fe20003d80000 */
[----:B------:R-:W-:Y:S01]  /*2150*/  @P2 LOP3.LUT R31, R25, 0x80000, RZ, 0xfc, !PT ;  /* 0x00080000191f2812 */ /* 0x000fe200078efcff */
[----:B------:R-:W-:Y:S01]  /*2160*/  IMAD.MOV.U32 R21, RZ, RZ, R27 ;  /* 0x000000ffff157224 */ /* 0x000fe200078e001b */
[----:B------:R-:W-:-:S03]  /*2170*/  SEL R16, R16, R17, P3 ;  /* 0x0000001110107207 */ /* 0x000fc60001800000 */
[----:B------:R-:W-:Y:S01]  /*2180*/  IMAD.MOV.U32 R17, RZ, RZ, R31 ;  /* 0x000000ffff117224 */ /* 0x000fe200078e001f */
[----:B------:R-:W-:Y:S01]  /*2190*/  FSEL R33, R29, R14, P4 ;  /* 0x0000000e1d217208 */ /* 0x000fe20002000000 */
[----:B------:R-:W-:-:S06]  /*21a0*/  DADD R22, R22, R20 ;  /* 0x0000000016167229 */ /* 0x000fcc0000000014 */
[----:B------:R-:W-:Y:S02]  /*21b0*/  @P5 LOP3.LUT R33, R14, 0x80000, RZ, 0xfc, !PT ;  /* 0x000800000e215812 */ /* 0x000fe400078efcff */
[----:B------:R-:W-:Y:S01]  /*21c0*/  DADD R22, R22, R16 ;  /* 0x0000000016167229 */ /* 0x000fe20000000010 */
[----:B------:R-:W-:-:S04]  /*21d0*/  MOV R17, R2 ;  /* 0x0000000200117202 */ /* 0x000fc80000000f00 */
[----:B------:R-:W-:-:S06]  /*21e0*/  SEL R32, R32, R17, P4 ;  /* 0x0000001120207207 */ /* 0x000fcc0002000000 */
[----:B------:R-:W-:-:S11]  /*21f0*/  DADD R32, R22, R32 ;  /* 0x0000000016207229 */ /* 0x000fd60000000020 */
.L_x_29:
[----:B------:R-:W-:Y:S05]  /*2200*/  BSYNC.RECONVERGENT B2 ;  /* 0x0000000000027941 */ /* 0x000fea0003800200 */
.L_x_28:
[----:B------:R-:W-:Y:S05]  /*2210*/  @!P0 BRA `(.L_x_23) ;  /* 0x0000000400548947 */ /* 0x000fea0003800000 */
[----:B------:R-:W-:Y:S01]  /*2220*/  ISETP.GE.U32.AND P2, PT, R12, 0x4, PT ;  /* 0x000000040c00780c */ /* 0x000fe20003f46070 */
[----:B------:R-:W-:Y:S01]  /*2230*/  BSSY.RECONVERGENT B2, `(.L_x_30) ;  /* 0x0000030000027945 */ /* 0x000fe20003800200 */
[----:B------:R-:W-:-:S04]  /*2240*/  LOP3.LUT R14, R13, 0x3, RZ, 0xc0, !PT ;  /* 0x000000030d0e7812 */ /* 0x000fc800078ec0ff */
[----:B------:R-:W-:-:S07]  /*2250*/  ISETP.NE.AND P0, PT, R14, RZ, PT ;  /* 0x000000ff0e00720c */ /* 0x000fce0003f05270 */
[----:B------:R-:W-:Y:S06]  /*2260*/  @!P2 BRA `(.L_x_31) ;  /* 0x0000000000b0a947 */ /* 0x000fec0003800000 */
[----:B------:R-:W-:-:S05]  /*2270*/  IMAD.WIDE.U32 R26, R15, 0x4, R4 ;  /* 0x000000040f1a7825 */ /* 0x000fca00078e0004 */
[----:B------:R-:W2:Y:S04]  /*2280*/  LD.E R22, desc[UR36][R26.64] ;  /* 0x000000241a167980 */ /* 0x000ea8000c101900 */
[----:B0-----:R-:W3:Y:S04]  /*2290*/  LD.E R16, desc[UR36][R26.64+0x4] ;  /* 0x000004241a107980 */ /* 0x001ee8000c101900 */
[----:B------:R-:W4:Y:S04]  /*22a0*/  LD.E R20, desc[UR36][R26.64+0x8] ;  /* 0x000008241a147980 */ /* 0x000f28000c101900 */
[----:B------:R0:W5:Y:S01]  /*22b0*/  LD.E R12, desc[UR36][R26.64+0xc] ;  /* 0x00000c241a0c7980 */ /* 0x000162000c101900 */
[----:B------:R-:W-:-:S02]  /*22c0*/  IMAD.MOV.U32 R25, RZ, RZ, R3 ;  /* 0x000000ffff197224 */ /* 0x000fc400078e0003 */
[----:B------:R-:W-:Y:S02]  /*22d0*/  VIADD R15, R15, 0x4 ;  /* 0x000000040f0f7836 */ /* 0x000fe40000000000 */
[----:B0-----:R-:W-:Y:S01]  /*22e0*/  IMAD.MOV.U32 R27, RZ, RZ, R3 ;  /* 0x000000ffff1b7224 */ /* 0x001fe200078e0003 */
[----:B--2---:R-:W0:Y:S08]  /*22f0*/  I2F.F64 R22, R22 ;  /* 0x0000001600167312 */ /* 0x004e300000201c00 */
[----:B---3--:R-:W1:Y:S01]  /*2300*/  I2F.F64 R16, R16 ;  /* 0x0000001000107312 */ /* 0x008e620000201c00 */
[----:B0-----:R-:W-:-:S07]  /*2310*/  DSETP.MIN.AND P2, P3, R22, R2, PT ;  /* 0x000000021600722a */ /* 0x001fce0003b40000 */
[----:B----4-:R-:W0:Y:S01]  /*2320*/  I2F.F64 R20, R20 ;  /* 0x0000001400147312 */ /* 0x010e220000201c00 */
[----:B------:R-:W-:Y:S02]  /*2330*/  IMAD.MOV.U32 R24, RZ, RZ, R23 ;  /* 0x000000ffff187224 */ /* 0x000fe400078e0017 */
[----:B------:R-:W-:-:S03]  /*2340*/  IMAD.MOV.U32 R23, RZ, RZ, R2 ;  /* 0x000000ffff177224 */ /* 0x000fc600078e0002 */
[----:B------:R-:W-:Y:S01]  /*2350*/  FSEL R29, R24, R25, P2 ;  /* 0x00000019181d7208 */ /* 0x000fe20001000000 */
[--C-:B-1----:R-:W-:Y:S01]  /*2360*/  DSETP.MIN.AND P4, P5, R16, R2.reuse, PT ;  /* 0x000000021000722a */ /* 0x102fe20003d80000 */
[----:B------:R-:W-:Y:S01]  /*2370*/  IMAD.MOV.U32 R26, RZ, RZ, R17 ;  /* 0x000000ffff1a7224 */ /* 0x000fe200078e0011 */
[----:B------:R-:W-:Y:S01]  /*2380*/  SEL R24, R22, R23, P2 ;  /* 0x0000001716187207 */ /* 0x000fe20001000000 */
[----:B------:R-:W-:Y:S01]  /*2390*/  IMAD.MOV.U32 R17, RZ, RZ, R2 ;  /* 0x000000ffff117224 */ /* 0x000fe200078e0002 */
[----:B-----5:R1:W2:Y:S01]  /*23a0*/  I2F.F64 R22, R12 ;  /* 0x0000000c00167312 */ /* 0x0202a20000201c00 */
[----:B------:R-:W-:Y:S01]  /*23b0*/  @P3 LOP3.LUT R29, R25, 0x80000, RZ, 0xfc, !PT ;  /* 0x00080000191d3812 */ /* 0x000fe200078efcff */
[----:B0-----:R-:W-:Y:S02]  /*23c0*/  DSETP.MIN.AND P3, P2, R20, R2, PT ;  /* 0x000000021400722a */ /* 0x001fe40003a60000 */
[----:B------:R-:W-:Y:S02]  /*23d0*/  SEL R16, R16, R17, P4 ;  /* 0x0000001110107207 */ /* 0x000fe40002000000 */
[----:B------:R-:W-:Y:S01]  /*23e0*/  IMAD.MOV.U32 R25, RZ, RZ, R29 ;  /* 0x000000ffff197224 */ /* 0x000fe200078e001d */
[----:B------:R-:W-:Y:S01]  /*23f0*/  FSEL R29, R26, R27, P4 ;  /* 0x0000001b1a1d7208 */ /* 0x000fe20002000000 */
[----:B-1----:R-:W-:-:S02]  /*2400*/  IMAD.MOV.U32 R12, RZ, RZ, R21 ;  /* 0x000000ffff0c7224 */ /* 0x002fc400078e0015 */
[C---:B------:R-:W-:Y:S02]  /*2410*/  @P5 LOP3.LUT R29, R27.reuse, 0x80000, RZ, 0xfc, !PT ;  /* 0x000800001b1d5812 */ /* 0x040fe400078efcff */
[----:B------:R-:W-:Y:S02]  /*2420*/  DADD R24, R32, R24 ;  /* 0x0000000020187229 */ /* 0x000fe40000000018 */
[----:B------:R-:W-:Y:S01]  /*2430*/  MOV R17, R29 ;  /* 0x0000001d00117202 */ /* 0x000fe20000000f00 */
[----:B--2---:R-:W-:Y:S01]  /*2440*/  DSETP.MIN.AND P4, P5, R22, R2, PT ;  /* 0x000000021600722a */ /* 0x004fe20003d80000 */
[----:B------:R-:W-:Y:S01]  /*2450*/  FSEL R31, R12, R27, P3 ;  /* 0x0000001b0c1f7208 */ /* 0x000fe20001800000 */
[----:B------:R-:W-:Y:S01]  /*2460*/  IMAD.MOV.U32 R12, RZ, RZ, R3 ;  /* 0x000000ffff0c7224 */ /* 0x000fe200078e0003 */
[----:B------:R-:W-:Y:S01]  /*2470*/  @P2 LOP3.LUT R31, R27, 0x80000, RZ, 0xfc, !PT ;  /* 0x000800001b1f2812 */ /* 0x000fe200078efcff */
[----:B------:R-:W-:Y:S01]  /*2480*/  IMAD.MOV.U32 R32, RZ, RZ, R22 ;  /* 0x000000ffff207224 */ /* 0x000fe200078e0016 */
[----:B------:R-:W-:-:S02]  /*2490*/  DADD R24, R24, R16 ;  /* 0x0000000018187229 */ /* 0x000fc40000000010 */
[----:B------:R-:W-:Y:S01]  /*24a0*/  FSEL R33, R23, R12, P4 ;  /* 0x0000000c17217208 */ /* 0x000fe20002000000 */
[----:B------:R-:W-:-:S05]  /*24b0*/  IMAD.MOV.U32 R17, RZ, RZ, R2 ;  /* 0x000000ffff117224 */ /* 0x000fca00078e0002 */
[----:B------:R-:W-:Y:S01]  /*24c0*/  SEL R16, R20, R17, P3 ;  /* 0x0000001114107207 */ /* 0x000fe20001800000 */
[----:B------:R-:W-:Y:S01]  /*24d0*/  IMAD.MOV.U32 R17, RZ, RZ, R31 ;  /* 0x000000ffff117224 */ /* 0x000fe200078e001f */
[----:B------:R-:W-:-:S05]  /*24e0*/  @P5 LOP3.LUT R33, R12, 0x80000, RZ, 0xfc, !PT ;  /* 0x000800000c215812 */ /* 0x000fca00078efcff */
[----:B------:R-:W-:Y:S01]  /*24f0*/  DADD R24, R24, R16 ;  /* 0x0000000018187229 */ /* 0x000fe20000000010 */
[----:B------:R-:W-:-:S05]  /*2500*/  IMAD.MOV.U32 R17, RZ, RZ, R2 ;  /* 0x000000ffff117224 */ /* 0x000fca00078e0002 */
[----:B------:R-:W-:-:S06]  /*2510*/  SEL R32, R32, R17, P4 ;  /* 0x0000001120207207 */ /* 0x000fcc0002000000 */
[----:B------:R-:W-:-:S11]  /*2520*/  DADD R32, R24, R32 ;  /* 0x0000000018207229 */ /* 0x000fd60000000020 */
.L_x_31:
[----:B------:R-:W-:Y:S05]  /*2530*/  BSYNC.RECONVERGENT B2 ;  /* 0x0000000000027941 */ /* 0x000fea0003800200 */
.L_x_30:
[----:B------:R-:W-:Y:S05]  /*2540*/  @!P0 BRA `(.L_x_23) ;  /* 0x0000000000888947 */ /* 0x000fea0003800000 */
[----:B0-----:R-:W-:-:S05]  /*2550*/  IMAD.WIDE.U32 R16, R15, 0x4, R4 ;  /* 0x000000040f107825 */ /* 0x001fca00078e0004 */
[----:B------:R-:W2:Y:S01]  /*2560*/  LD.E R12, desc[UR36][R16.64] ;  /* 0x00000024100c7980 */ /* 0x000ea2000c101900 */
[----:B------:R-:W-:Y:S01]  /*2570*/  IMAD.MOV.U32 R22, RZ, RZ, R3 ;  /* 0x000000ffff167224 */ /* 0x000fe200078e0003 */
[----:B--2---:R-:W0:Y:S02]  /*2580*/  I2F.F64 R20, R12 ;  /* 0x0000000c00147312 */ /* 0x004e240000201c00 */
[----:B0-----:R-:W-:Y:S01]  /*2590*/  DSETP.MIN.AND P0, P2, R20, R2, PT ;  /* 0x000000021400722a */ /* 0x001fe20003a00000 */
[----:B------:R-:W-:-:S05]  /*25a0*/  IMAD.MOV.U32 R15, RZ, RZ, R21 ;  /* 0x000000ffff0f7224 */ /* 0x000fca00078e0015 */
[----:B------:R-:W-:Y:S01]  /*25b0*/  FSEL R23, R15, R22, P0 ;  /* 0x000000160f177208 */ /* 0x000fe20000000000 */
[----:B------:R-:W-:-:S05]  /*25c0*/  IMAD.MOV.U32 R15, RZ, RZ, R2 ;  /* 0x000000ffff0f7224 */ /* 0x000fca00078e0002 */
[----:B------:R-:W-:Y:S02]  /*25d0*/  SEL R20, R20, R15, P0 ;  /* 0x0000000f14147207 */ /* 0x000fe40000000000 */
[----:B------:R-:W-:Y:S02]  /*25e0*/  ISETP.NE.AND P0, PT, R14, 0x1, PT ;  /* 0x000000010e00780c */ /* 0x000fe40003f05270 */
[----:B------:R-:W-:-:S04]  /*25f0*/  @P2 LOP3.LUT R23, R22, 0x80000, RZ, 0xfc, !PT ;  /* 0x0008000016172812 */ /* 0x000fc800078efcff */
[----:B------:R-:W-:-:S06]  /*2600*/  MOV R21, R23 ;  /* 0x0000001700157202 */ /* 0x000fcc0000000f00 */
[----:B------:R-:W-:Y:S01]  /*2610*/  DADD R32, R32, R20 ;  /* 0x0000000020207229 */ /* 0x000fe20000000014 */
[----:B------:R-:W-:Y:S10]  /*2620*/  @!P0 BRA `(.L_x_23) ;  /* 0x0000000000508947 */ /* 0x000ff40003800000 */
[----:B------:R-:W-:Y:S01]  /*2630*/  ISETP.NE.AND P0, PT, R14, 0x2, PT ;  /* 0x000000020e00780c */ /* 0x000fe20003f05270 */
[----:B------:R-:W2:-:S12]  /*2640*/  LD.E R12, desc[UR36][R16.64+0x4] ;  /* 0x00000424100c7980 */ /* 0x000e98000c101900 */
[----:B------:R-:W3:Y:S01]  /*2650*/  @P0 LD.E R14, desc[UR36][R16.64+0x8] ;  /* 0x00000824100e0980 */ /* 0x000ee2000c101900 */
[----:B------:R-:W-:Y:S02]  /*2660*/  IMAD.MOV.U32 R24, RZ, RZ, R3 ;  /* 0x000000ffff187224 */ /* 0x000fe400078e0003 */
[----:B------:R-:W-:Y:S01]  /*2670*/  IMAD.MOV.U32 R23, RZ, RZ, R2 ;  /* 0x000000ffff177224 */ /* 0x000fe200078e0002 */
[----:B--2---:R-:W0:Y:S08]  /*2680*/  I2F.F64 R20, R12 ;  /* 0x0000000c00147312 */ /* 0x004e300000201c00 */
[----:B---3--:R-:W1:Y:S01]  /*2690*/  @P0 I2F.F64 R14, R14 ;  /* 0x0000000e000e0312 */ /* 0x008e620000201c00 */
[----:B0-----:R-:W-:Y:S01]  /*26a0*/  DSETP.MIN.AND P2, P3, R20, R2, PT ;  /* 0x000000021400722a */ /* 0x001fe20003b40000 */
[----:B------:R-:W-:-:S05]  /*26b0*/  IMAD.MOV.U32 R22, RZ, RZ, R20 ;  /* 0x000000ffff167224 */ /* 0x000fca00078e0014 */
[----:B------:R-:W-:Y:S02]  /*26c0*/  FSEL R21, R21, R24, P2 ;  /* 0x0000001815157208 */ /* 0x000fe40001000000 */
[----:B------:R-:W-:Y:S01]  /*26d0*/  SEL R20, R22, R23, P2 ;  /* 0x0000001716147207 */ /* 0x000fe20001000000 */
[----:B-1----:R-:W-:Y:S01]  /*26e0*/  @P0 DSETP.MIN.AND P4, P5, R14, R2, PT ;  /* 0x000000020e00022a */ /* 0x002fe20003d80000 */
[----:B------:R-:W-:-:S04]  /*26f0*/  @P0 IMAD.MOV.U32 R17, RZ, RZ, R15 ;  /* 0x000000ffff110224 */ /* 0x000fc800078e000f */
[C---:B------:R-:W-:Y:S02]  /*2700*/  @P3 LOP3.LUT R21, R24.reuse, 0x80000, RZ, 0xfc, !PT ;  /* 0x0008000018153812 */ /* 0x040fe400078efcff */
[----:B------:R-:W-:Y:S02]  /*2710*/  @P0 FSEL R12, R17, R24, P4 ;  /* 0x00000018110c0208 */ /* 0x000fe40002000000 */
[----:B------:R-:W-:Y:S02]  /*2720*/  @P0 LOP3.LUT R17, R24, 0x80000, RZ, 0xfc, !PT ;  /* 0x0008000018110812 */ /* 0x000fe400078efcff */
[----:B------:R-:W-:Y:S01]  /*2730*/  DADD R32, R32, R20 ;  /* 0x0000000020207229 */ /* 0x000fe20000000014 */
[----:B------:R-:W-:Y:S02]  /*2740*/  @P0 SEL R14, R14, R23, P4 ;  /* 0x000000170e0e0207 */ /* 0x000fe40002000000 */
[----:B------:R-:W-:-:S06]  /*2750*/  @P0 SEL R15, R17, R12, P5 ;  /* 0x0000000c110f0207 */ /* 0x000fcc0002800000 */
[----:B------:R-:W-:-:S11]  /*2760*/  @P0 DADD R32, R32, R14 ;  /* 0x0000000020200229 */ /* 0x000fd6000000000e */
.L_x_23:
[----:B------:R-:W-:Y:S05]  /*2770*/  BSYNC.RECONVERGENT B1 ;  /* 0x0000000000017941 */ /* 0x000fea0003800200 */
.L_x_22:
[----:B------:R-:W-:Y:S01]  /*2780*/  IMAD.WIDE R14, R13, 0x4, R4 ;  /* 0x000000040d0e7825 */ /* 0x000fe200078e0204 */
[----:B------:R-:W1:Y:S05]  /*2790*/  LDC R12, c[0x0][0x3a0] ;  /* 0x0000e800ff0c7b82 */ /* 0x000e6a0000000800 */
[----:B------:R-:W0:Y:S01]  /*27a0*/  LD.E R14, desc[UR36][R14.64] ;  /* 0x000000240e0e7980 */ /* 0x000e22000c101900 */
[----:B------:R-:W-:Y:S01]  /*27b0*/  IMAD.MOV.U32 R21, RZ, RZ, R3 ;  /* 0x000000ffff157224 */ /* 0x000fe200078e0003 */
[----:B------:R-:W-:Y:S01]  /*27c0*/  BSSY.RECONVERGENT B1, `(.L_x_32) ;  /* 0x000017d000017945 */ /* 0x000fe20003800200 */
[----:B0-----:R-:W0:Y:S02]  /*27d0*/  I2F.F64 R16, R14 ;  /* 0x0000000e00107312 */ /* 0x001e240000201c00 */
[----:B0-----:R-:W-:Y:S01]  /*27e0*/  DSETP.MIN.AND P0, P2, R16, R2, PT ;  /* 0x000000021000722a */ /* 0x001fe20003a00000 */
[----:B------:R-:W-:-:S02]  /*27f0*/  IMAD.MOV.U32 R20, RZ, RZ, R17 ;  /* 0x000000ffff147224 */ /* 0x000fc400078e0011 */
[----:B------:R-:W-:-:S03]  /*2800*/  IMAD.MOV.U32 R17, RZ, RZ, R2 ;  /* 0x000000ffff117224 */ /* 0x000fc600078e0002 */
[----:B------:R-:W-:Y:S02]  /*2810*/  FSEL R23, R20, R21, P0 ;  /* 0x0000001514177208 */ /* 0x000fe40000000000 */
[----:B------:R-:W-:Y:S02]  /*2820*/  SEL R16, R16, R17, P0 ;  /* 0x0000001110107207 */ /* 0x000fe40000000000 */
[----:B-1----:R-:W-:-:S04]  /*2830*/  ISETP.GE.AND P0, PT, R13, R12, PT ;  /* 0x0000000c0d00720c */ /* 0x002fc80003f06270 */
[----:B------:R-:W-:-:S05]  /*2840*/  @P2 LOP3.LUT R23, R21, 0x80000, RZ, 0xfc, !PT ;  /* 0x0008000015172812 */ /* 0x000fca00078efcff */
[----:B------:R-:W-:-:S06]  /*2850*/  IMAD.MOV.U32 R17, RZ, RZ, R23 ;  /* 0x000000ffff117224 */ /* 0x000fcc00078e0017 */
[----:B------:R-:W-:Y:S01]  /*2860*/  DFMA R16, R16, 0.5, R32 ;  /* 0x3fe000001010782b */ /* 0x000fe20000000020 */
[----:B------:R-:W-:Y:S10]  /*2870*/  @P0 BRA `(.L_x_33) ;  /* 0x0000001400c40947 */ /* 0x000ff40003800000 */
[C---:B------:R-:W-:Y:S01]  /*2880*/  IMAD.IADD R15, R13.reuse, 0x1, -R12 ;  /* 0x000000010d0f7824 */ /* 0x040fe200078e0a0c */
[----:B------:R-:W-:Y:S01]  /*2890*/  IADD3 R14, PT, PT, -R13, R12, RZ ;  /* 0x0000000c0d0e7210 */ /* 0x000fe20007ffe1ff */
[----:B------:R-:W-:Y:S03]  /*28a0*/  BSSY.RECONVERGENT B2, `(.L_x_34) ;  /* 0x00000b5000027945 */ /* 0x000fe60003800200 */
[----:B------:R-:W-:Y:S01]  /*28b0*/  ISETP.GT.U32.AND P2, PT, R15, -0x10, PT ;  /* 0xfffffff00f00780c */ /* 0x000fe20003f44070 */
[----:B------:R-:W-:Y:S01]  /*28c0*/  IMAD.MOV.U32 R15, RZ, RZ, R13 ;  /* 0x000000ffff0f7224 */ /* 0x000fe200078e000d */
[----:B------:R-:W-:-:S11]  /*28d0*/  LOP3.LUT P0, RZ, R14, 0xf, RZ, 0xc0, !PT ;  /* 0x0000000f0eff7812 */ /* 0x000fd6000780c0ff */
[----:B------:R-:W-:Y:S05]  /*28e0*/  @P2 BRA `(.L_x_35) ;  /* 0x0000000800c02947 */ /* 0x000fea0003800000 */
[----:B------:R-:W-:Y:S02]  /*28f0*/  IMAD.MOV.U32 R26, RZ, RZ, RZ ;  /* 0x000000ffff1a7224 */ /* 0x000fe400078e00ff */
[----:B------:R-:W-:-:S07]  /*2900*/  IMAD.MOV.U32 R15, RZ, RZ, R13 ;  /* 0x000000ffff0f7224 */ /* 0x000fce00078e000d */
.L_x_36:
[----:B------:R-:W-:-:S05]  /*2910*/  IMAD.WIDE R20, R15, 0x4, R4 ;  /* 0x000000040f147825 */ /* 0x000fca00078e0204 */
[----:B------:R-:W2:Y:S04]  /*2920*/  LD.E R23, desc[UR36][R20.64] ;  /* 0x0000002414177980 */ /* 0x000ea8000c101900 */
[----:B------:R-:W3:Y:S04]  /*2930*/  LD.E R27, desc[UR36][R20.64+0x4] ;  /* 0x00000424141b7980 */ /* 0x000ee8000c101900 */
[----:B------:R-:W4:Y:S04]  /*2940*/  LD.E R22, desc[UR36][R20.64+0x8] ;  /* 0x0000082414167980 */ /* 0x000f28000c101900 */
[----:B------:R-:W5:Y:S04]  /*2950*/  LD.E R36, desc[UR36][R20.64+0xc] ;  /* 0x00000c2414247980 */ /* 0x000f68000c101900 */
[----:B------:R-:W5:Y:S04]  /*2960*/  LD.E R34, desc[UR36][R20.64+0x10] ;  /* 0x0000102414227980 */ /* 0x000f68000c101900 */
[----:B------:R-:W5:Y:S04]  /*2970*/  LD.E R25, desc[UR36][R20.64+0x14] ;  /* 0x0000142414197980 */ /* 0x000f68000c101900 */
[----:B------:R-:W5:Y:S01]  /*2980*/  LD.E R24, desc[UR36][R20.64+0x18] ;  /* 0x0000182414187980 */ /* 0x000f62000c101900 */
[----:B------:R-:W-:Y:S01]  /*2990*/  IMAD.MOV.U32 R35, RZ, RZ, R3 ;  /* 0x000000ffff237224 */ /* 0x000fe200078e0003 */
[----:B--2---:R-:W0:Y:S02]  /*29a0*/  I2F.F64 R28, R23 ;  /* 0x00000017001c7312 */ /* 0x004e240000201c00 */
[----:B0-----:R-:W-:Y:S01]  /*29b0*/  DSETP.MIN.AND P2, P3, R28, R2, PT ;  /* 0x000000021c00722a */ /* 0x001fe20003b40000 */
[----:B------:R-:W-:-:S02]  /*29c0*/  IMAD.MOV.U32 R30, RZ, RZ, R28 ;  /* 0x000000ffff1e7224 */ /* 0x000fc400078e001c */
[----:B------:R-:W-:-:S03]  /*29d0*/  IMAD.MOV.U32 R31, RZ, RZ, R29 ;  /* 0x000000ffff1f7224 */ /* 0x000fc600078e001d */
[----:B---3--:R-:W0:Y:S02]  /*29e0*/  I2F.F64 R28, R27 ;  /* 0x0000001b001c7312 */ /* 0x008e240000201c00 */
[----:B------:R-:W-:Y:S01]  /*29f0*/  FSEL R37, R31, R35, P2 ;  /* 0x000000231f257208 */ /* 0x000fe20001000000 */
[----:B------:R-:W-:-:S05]  /*2a00*/  IMAD.MOV.U32 R31, RZ, RZ, R2 ;  /* 0x000000ffff1f7224 */ /* 0x000fca00078e0002 */
[----:B------:R-:W-:Y:S02]  /*2a10*/  @P3 LOP3.LUT R37, R35, 0x80000, RZ, 0xfc, !PT ;  /* 0x0008000023253812 */ /* 0x000fe400078efcff */
[----:B------:R-:W-:Y:S01]  /*2a20*/  SEL R30, R30, R31, P2 ;  /* 0x0000001f1e1e7207 */ /* 0x000fe20001000000 */
[----:B------:R-:W2:Y:S01]  /*2a30*/  LD.E R35, desc[UR36][R20.64+0x1c] ;  /* 0x00001c2414237980 */ /* 0x000ea2000c101900 */
[----:B----4-:R-:W1:Y:S01]  /*2a40*/  I2F.F64 R22, R22 ;  /* 0x0000001600167312 */ /* 0x010e620000201c00 */
[----:B------:R-:W-:Y:S01]  /*2a50*/  IMAD.MOV.U32 R31, RZ, RZ, R37 ;  /* 0x000000ffff1f7224 */ /* 0x000fe200078e0025 */
[----:B0-----:R-:W-:Y:S01]  /*2a60*/  DSETP.MIN.AND P2, P3, R28, R2, PT ;  /* 0x000000021c00722a */ /* 0x001fe20003b40000 */
[----:B------:R-:W-:Y:S01]  /*2a70*/  IMAD.MOV.U32 R27, RZ, RZ, R28 ;  /* 0x000000ffff1b7224 */ /* 0x000fe200078e001c */
[----:B------:R-:W-:-:S03]  /*2a80*/  MOV R28, R3 ;  /* 0x00000003001c7202 */ /* 0x000fc60000000f00 */
[----:B------:R-:W-:Y:S01]  /*2a90*/  DADD R30, R30, R32 ;  /* 0x000000001e1e7229 */ /* 0x000fe20000000020 */
[----:B------:R-:W-:Y:S01]  /*2aa0*/  FSEL R29, R29, R28, P2 ;  /* 0x0000001c1d1d7208 */ /* 0x000fe20001000000 */
[----:B------:R-:W3:Y:S07]  /*2ab0*/  LD.E R33, desc[UR36][R20.64+0x24] ;  /* 0x0000242414217980 */ /* 0x000eee000c101900 */
[----:B------:R-:W-:Y:S01]  /*2ac0*/  @P3 LOP3.LUT R29, R28, 0x80000, RZ, 0xfc, !PT ;  /* 0x000800001c1d3812 */ /* 0x000fe200078efcff */
[----:B------:R-:W-:-:S02]  /*2ad0*/  IMAD.MOV.U32 R28, RZ, RZ, R2 ;  /* 0x000000ffff1c7224 */ /* 0x000fc400078e0002 */
[----:B------:R-:W-:-:S03]  /*2ae0*/  IMAD.MOV.U32 R32, RZ, RZ, R3 ;  /* 0x000000ffff207224 */ /* 0x000fc600078e0003 */
[----:B------:R-:W-:Y:S01]  /*2af0*/  SEL R28, R27, R28, P2 ;  /* 0x0000001c1b1c7207 */ /* 0x000fe20001000000 */
[----:B-1----:R-:W-:Y:S01]  /*2b00*/  DSETP.MIN.AND P2, P3, R22, R2, PT ;  /* 0x000000021600722a */ /* 0x002fe20003b40000 */
[----:B------:R-:W-:-:S04]  /*2b10*/  IMAD.MOV.U32 R27, RZ, RZ, R2 ;  /* 0x000000ffff1b7224 */ /* 0x000fc800078e0002 */
[----:B------:R-:W-:Y:S01]  /*2b20*/  DADD R30, R30, R28 ;  /* 0x000000001e1e7229 */ /* 0x000fe2000000001c */
[----:B------:R-:W-:Y:S01]  /*2b30*/  IMAD.MOV.U32 R28, RZ, RZ, R22 ;  /* 0x000000ffff1c7224 */ /* 0x000fe200078e0016 */
[----:B------:R-:W-:Y:S02]  /*2b40*/  FSEL R29, R23, R32, P2 ;  /* 0x00000020171d7208 */ /* 0x000fe40001000000 */
[----:B-----5:R-:W0:Y:S02]  /*2b50*/  I2F.F64 R22, R36 ;  /* 0x0000002400167312 */ /* 0x020e240000201c00 */
[----:B------:R-:W-:Y:S02]  /*2b60*/  SEL R28, R28, R27, P2 ;  /* 0x0000001b1c1c7207 */ /* 0x000fe40001000000 */
[----:B------:R-:W4:Y:S01]  /*2b70*/  LD.E R27, desc[UR36][R20.64+0x20] ;  /* 0x00002024141b7980 */ /* 0x000f22000c101900 */
[----:B------:R-:W-:Y:S01]  /*2b80*/  @P3 LOP3.LUT R29, R32, 0x80000, RZ, 0xfc, !PT ;  /* 0x00080000201d3812 */ /* 0x000fe200078efcff */
[----:B0-----:R-:W-:-:S05]  /*2b90*/  DSETP.MIN.AND P2, P3, R22, R2, PT ;  /* 0x000000021600722a */ /* 0x001fca0003b40000 */
[----:B------:R-:W-:Y:S01]  /*2ba0*/  DADD R28, R30, R28 ;  /* 0x000000001e1c7229 */ /* 0x000fe2000000001c */
[----:B------:R-:W-:Y:S02]  /*2bb0*/  IMAD.MOV.U32 R31, RZ, RZ, R23 ;  /* 0x000000ffff1f7224 */ /* 0x000fe400078e0017 */
[----:B------:R-:W-:-:S03]  /*2bc0*/  IMAD.MOV.U32 R30, RZ, RZ, R22 ;  /* 0x000000ffff1e7224 */ /* 0x000fc600078e0016 */
[----:B------:R-:W-:Y:S01]  /*2bd0*/  FSEL R37, R31, R32, P2 ;  /* 0x000000201f257208 */ /* 0x000fe20001000000 */
[----:B------:R-:W-:Y:S01]  /*2be0*/  IMAD.MOV.U32 R31, RZ, RZ, R2 ;  /* 0x000000ffff1f7224 */ /* 0x000fe200078e0002 */
[----:B------:R0:W1:Y:S01]  /*2bf0*/  I2F.F64 R22, R34 ;  /* 0x0000002200167312 */ /* 0x0000620000201c00 */
[----:B------:R-:W-:-:S03]  /*2c00*/  @P3 LOP3.LUT R37, R32, 0x80000, RZ, 0xfc, !PT ;  /* 0x0008000020253812 */ /* 0x000fc600078efcff */
[----:B------:R-:W-:Y:S02]  /*2c10*/  SEL R30, R30, R31, P2 ;  /* 0x0000001f1e1e7207 */ /* 0x000fe40001000000 */
[----:B------:R-:W-:Y:S01]  /*2c20*/  IMAD.MOV.U32 R31, RZ, RZ, R37 ;  /* 0x000000ffff1f7224 */ /* 0x000fe200078e0025 */
[----:B0-----:R-:W5:Y:S05]  /*2c30*/  LD.E R34, desc[UR36][R20.64+0x3c] ;  /* 0x00003c2414227980 */ /* 0x001f6a000c101900 */
[----:B------:R-:W-:Y:S01]  /*2c40*/  DADD R30, R28, R30 ;  /* 0x000000001c1e7229 */ /* 0x000fe2000000001e */
[----:B------:R-:W5:Y:S01]  /*2c50*/  LD.E R28, desc[UR36][R20.64+0x28] ;  /* 0x00002824141c7980 */ /* 0x000f62000c101900 */
[----:B-1----:R-:W-:Y:S01]  /*2c60*/  DSETP.MIN.AND P2, P3, R22, R2, PT ;  /* 0x000000021600722a */ /* 0x002fe20003b40000 */
[----:B------:R-:W-:Y:S01]  /*2c70*/  IMAD.MOV.U32 R36, RZ, RZ, R22 ;  /* 0x000000ffff247224 */ /* 0x000fe200078e0016 */
[----:B------:R-:W-:-:S02]  /*2c80*/  MOV R29, R23 ;  /* 0x00000017001d7202 */ /* 0x000fc40000000f00 */
[----:B------:R-:W0:Y:S02]  /*2c90*/  I2F.F64 R22, R25 ;  /* 0x0000001900167312 */ /* 0x000e240000201c00 */
[----:B------:R-:W-:Y:S01]  /*2ca0*/  FSEL R37, R29, R32, P2 ;  /* 0x000000201d257208 */ /* 0x000fe20001000000 */
[----:B------:R-:W-:-:S07]  /*2cb0*/  IMAD.MOV.U32 R29, RZ, RZ, R2 ;  /* 0x000000ffff1d7224 */ /* 0x000fce00078e0002 */
[----:B------:R-:W-:Y:S02]  /*2cc0*/  @P3 LOP3.LUT R37, R32, 0x80000, RZ, 0xfc, !PT ;  /* 0x0008000020253812 */ /* 0x000fe400078efcff */
[----:B------:R-:W5:Y:S01]  /*2cd0*/  LD.E R32, desc[UR36][R20.64+0x2c] ;  /* 0x00002c2414207980 */ /* 0x000f62000c101900 */
[----:B------:R-:W-:Y:S01]  /*2ce0*/  SEL R36, R36, R29, P2 ;  /* 0x0000001d24247207 */ /* 0x000fe20001000000 */
[----:B0-----:R-:W-:Y:S01]  /*2cf0*/  DSETP.MIN.AND P2, P3, R22, R2, PT ;  /* 0x000000021600722a */ /* 0x001fe20003b40000 */
[----:B------:R-:W0:Y:S01]  /*2d00*/  I2F.F64 R24, R24 ;  /* 0x0000001800187312 */ /* 0x000e220000201c00 */
[----:B------:R-:W-:Y:S02]  /*2d10*/  IMAD.MOV.U32 R29, RZ, RZ, R22 ;  /* 0x000000ffff1d7224 */ /* 0x000fe400078e0016 */
[----:B------:R-:W-:Y:S01]  /*2d20*/  IMAD.MOV.U32 R22, RZ, RZ, R3 ;  /* 0x000000ffff167224 */ /* 0x000fe200078e0003 */
[----:B------:R-:W-:Y:S01]  /*2d30*/  DADD R36, R30, R36 ;  /* 0x000000001e247229 */ /* 0x000fe20000000024 */
[----:B------:R-:W5:Y:S03]  /*2d40*/  LD.E R31, desc[UR36][R20.64+0x30] ;  /* 0x00003024141f7980 */ /* 0x000f66000c101900 */
[----:B------:R-:W-:Y:S01]  /*2d50*/  FSEL R23, R23, R22, P2 ;  /* 0x0000001617177208 */ /* 0x000fe20001000000 */
[----:B------:R-:W5:Y:S04]  /*2d60*/  LD.E R30, desc[UR36][R20.64+0x34] ;  /* 0x00003424141e7980 */ /* 0x000f68000c101900 */
[----:B------:R-:W-:Y:S01]  /*2d70*/  @P3 LOP3.LUT R23, R22, 0x80000, RZ, 0xfc, !PT ;  /* 0x0008000016173812 */ /* 0x000fe200078efcff */
[----:B------:R-:W-:-:S05]  /*2d80*/  IMAD.MOV.U32 R22, RZ, RZ, R2 ;  /* 0x000000ffff167224 */ /* 0x000fca00078e0002 */
[----:B------:R-:W-:Y:S01]  /*2d90*/  SEL R22, R29, R22, P2 ;  /* 0x000000161d167207 */ /* 0x000fe20001000000 */
[----:B0-----:R-:W-:Y:S01]  /*2da0*/  DSETP.MIN.AND P2, P3, R24, R2, PT ;  /* 0x000000021800722a */ /* 0x001fe20003b40000 */
[----:B------:R-:W-:Y:S02]  /*2db0*/  IMAD.MOV.U32 R29, RZ, RZ, R24 ;  /* 0x000000ffff1d7224 */ /* 0x000fe400078e0018 */
[----:B------:R-:W-:-:S05]  /*2dc0*/  IMAD.MOV.U32 R24, RZ, RZ, R3 ;  /* 0x000000ffff187224 */ /* 0x000fca00078e0003 */
[----:B------:R-:W-:-:S06]  /*2dd0*/  FSEL R25, R25, R24, P2 ;  /* 0x0000001819197208 */ /* 0x000fcc0001000000 */
[----:B------:R-:W-:Y:S01]  /*2de0*/  @P3 LOP3.LUT R25, R24, 0x80000, RZ, 0xfc, !PT ;  /* 0x0008000018193812 */ /* 0x000fe200078efcff */
[----:B------:R-:W-:-:S05]  /*2df0*/  IMAD.MOV.U32 R24, RZ, RZ, R2 ;  /* 0x000000ffff187224 */ /* 0x000fca00078e0002 */
[----:B------:R-:W-:Y:S02]  /*2e00*/  SEL R24, R29, R24, P2 ;  /* 0x000000181d187207 */ /* 0x000fe40001000000 */
[----:B------:R0:W5:Y:S01]  /*2e10*/  LD.E R29, desc[UR36][R20.64+0x38] ;  /* 0x00003824141d7980 */ /* 0x000162000c101900 */
[----:B------:R-:W-:-:S08]  /*2e20*/  DADD R22, R36, R22 ;  /* 0x0000000024167229 */ /* 0x000fd00000000016 */
[----:B------:R-:W-:Y:S01]  /*2e30*/  DADD R22, R22, R24 ;  /* 0x0000000016167229 */ /* 0x000fe20000000018 */
[----:B--2---:R-:W1:Y:S02]  /*2e40*/  I2F.F64 R24, R35 ;  /* 0x0000002300187312 */ /* 0x004e640000201c00 */
[----:B-1----:R-:W-:Y:S01]  /*2e50*/  DSETP.MIN.AND P2, P3, R24, R2, PT ;  /* 0x000000021800722a */ /* 0x002fe20003b40000 */
[----:B------:R-:W-:Y:S02]  /*2e60*/  IMAD.MOV.U32 R36, RZ, RZ, R24 ;  /* 0x000000ffff247224 */ /* 0x000fe400078e0018 */
[----:B------:R-:W-:-:S05]  /*2e70*/  IMAD.MOV.U32 R24, RZ, RZ, R3 ;  /* 0x000000ffff187224 */ /* 0x000fca00078e0003 */
[----:B------:R-:W-:Y:S02]  /*2e80*/  FSEL R37, R25, R24, P2 ;  /* 0x0000001819257208 */ /* 0x000fe40001000000 */
[----:B------:R-:W-:-:S04]  /*2e90*/  MOV R25, R2 ;  /* 0x0000000200197202 */ /* 0x000fc80000000f00 */
[----:B------:R-:W-:Y:S02]  /*2ea0*/  @P3 LOP3.LUT R37, R24, 0x80000, RZ, 0xfc, !PT ;  /* 0x0008000018253812 */ /* 0x000fe400078efcff */
[----:B0-----:R-:W-:Y:S02]  /*2eb0*/  SEL R20, R36, R25, P2 ;  /* 0x0000001924147207 */ /* 0x001fe40001000000 */
[----:B----4-:R-:W0:Y:S01]  /*2ec0*/  I2F.F64 R24, R27 ;  /* 0x0000001b00187312 */ /* 0x010e220000201c00 */
[----:B------:R-:W-:-:S06]  /*2ed0*/  IMAD.MOV.U32 R21, RZ, RZ, R37 ;  /* 0x000000ffff157224 */ /* 0x000fcc00078e0025 */
[----:B------:R-:W-:Y:S01]  /*2ee0*/  DADD R22, R22, R20 ;  /* 0x0000000016167229 */ /* 0x000fe20000000014 */
[----:B---3--:R-:W1:Y:S01]  /*2ef0*/  I2F.F64 R20, R33 ;  /* 0x0000002100147312 */ /* 0x008e620000201c00 */
[----:B0-----:R-:W-:Y:S01]  /*2f00*/  DSETP.MIN.AND P2, P3, R24, R2, PT ;  /* 0x000000021800722a */ /* 0x001fe20003b40000 */
[----:B------:R-:W-:Y:S02]  /*2f10*/  IMAD.MOV.U32 R35, RZ, RZ, R24 ;  /* 0x000000ffff237224 */ /* 0x000fe400078e0018 */
[----:B------:R-:W-:-:S05]  /*2f20*/  IMAD.MOV.U32 R24, RZ, RZ, R3 ;  /* 0x000000ffff187224 */ /* 0x000fca00078e0003 */
[----:B------:R-:W-:-:S06]  /*2f30*/  FSEL R25, R25, R24, P2 ;  /* 0x0000001819197208 */ /* 0x000fcc0001000000 */
[----:B------:R-:W-:Y:S01]  /*2f40*/  @P3 LOP3.LUT R25, R24, 0x80000, RZ, 0xfc, !PT ;  /* 0x0008000018193812 */ /* 0x000fe200078efcff */
[----:B------:R-:W-:-:S05]  /*2f50*/  IMAD.MOV.U32 R24, RZ, RZ, R2 ;  /* 0x000000ffff187224 */ /* 0x000fca00078e0002 */
[----:B------:R-:W-:Y:S01]  /*2f60*/  SEL R24, R35, R24, P2 ;  /* 0x0000001823187207 */ /* 0x000fe20001000000 */
[----:B-1----:R-:W-:Y:S01]  /*2f70*/  DSETP.MIN.AND P2, P3, R20, R2, PT ;  /* 0x000000021400722a */ /* 0x002fe20003b40000 */
[----:B-----5:R-:W0:Y:S01]  /*2f80*/  I2F.F64 R36, R28 ;  /* 0x0000001c00247312 */ /* 0x020e220000201c00 */
[----:B------:R-:W-:-:S03]  /*2f90*/  IMAD.MOV.U32 R27, RZ, RZ, R3 ;  /* 0x000000ffff1b7224 */ /* 0x000fc600078e0003 */
[----:B------:R-:W-:Y:S01]  /*2fa0*/  DADD R22, R22, R24 ;  /* 0x0000000016167229 */ /* 0x000fe20000000018 */
[----:B------:R-:W-:Y:S02]  /*2fb0*/  IMAD.MOV.U32 R24, RZ, RZ, R21 ;  /* 0x000000ffff187224 */ /* 0x000fe400078e0015 */
[----:B------:R-:W-:-:S03]  /*2fc0*/  IMAD.MOV.U32 R21, RZ, RZ, R2 ;  /* 0x000000ffff157224 */ /* 0x000fc600078e0002 */
[----:B------:R-:W-:-:S03]  /*2fd0*/  FSEL R25, R24, R27, P2 ;  /* 0x0000001b18197208 */ /* 0x000fc60001000000 */
[----:B------:R-:W-:Y:S02]  /*2fe0*/  @P3 LOP3.LUT R25, R27, 0x80000, RZ, 0xfc, !PT ;  /* 0x000800001b193812 */ /* 0x000fe400078efcff */
[----:B------:R-:W-:Y:S01]  /*2ff0*/  SEL R20, R20, R21, P2 ;  /* 0x0000001514147207 */ /* 0x000fe20001000000 */
[----:B0-----:R-:W-:Y:S01]  /*3000*/  DSETP.MIN.AND P2, P3, R36, R2, PT ;  /* 0x000000022400722a */ /* 0x001fe20003b40000 */
[----:B------:R-:W0:Y:S01]  /*3010*/  I2F.F64 R32, R32 ;  /* 0x0000002000207312 */ /* 0x000e220000201c00 */
[----:B------:R-:W-:Y:S01]  /*3020*/  IMAD.MOV.U32 R21, RZ, RZ, R25 ;  /* 0x000000ffff157224 */ /* 0x000fe200078e0019 */
[----:B------:R-:W-:-:S05]  /*3030*/  MOV R24, R3 ;  /* 0x0000000300187202 */ /* 0x000fca0000000f00 */
[----:B------:R-:W-:Y:S01]  /*3040*/  DADD R22, R22, R20 ;  /* 0x0000000016167229 */ /* 0x000fe20000000014 */
[----:B------:R-:W-:Y:S01]  /*3050*/  FSEL R37, R37, R24, P2 ;  /* 0x0000001825257208 */ /* 0x000fe20001000000 */
[----:B------:R-:W-:Y:S02]  /*3060*/  IMAD.MOV.U32 R20, RZ, RZ, R36 ;  /* 0x000000ffff147224 */ /* 0x000fe400078e0024 */
[----:B------:R-:W-:Y:S02]  /*3070*/  IMAD.MOV.U32 R21, RZ, RZ, R2 ;  /* 0x000000ffff157224 */ /* 0x000fe400078e0002 */
[----:B------:R-:W-:Y:S02]  /*3080*/  @P3 LOP3.LUT R37, R24, 0x80000, RZ, 0xfc, !PT ;  /* 0x0008000018253812 */ /* 0x000fe400078efcff */
[----:B------:R-:W1:Y:S01]  /*3090*/  I2F.F64 R24, R31 ;  /* 0x0000001f00187312 */ /* 0x000e620000201c00 */
[----:B------:R-:W-:Y:S01]  /*30a0*/  SEL R20, R20, R21, P2 ;  /* 0x0000001514147207 */ /* 0x000fe20001000000 */
[----:B0-----:R-:W-:Y:S01]  /*30b0*/  DSETP.MIN.AND P2, P3, R32, R2, PT ;  /* 0x000000022000722a */ /* 0x001fe20003b40000 */
[----:B------:R-:W-:-:S06]  /*30c0*/  IMAD.MOV.U32 R21, RZ, RZ, R37 ;  /* 0x000000ffff157224 */ /* 0x000fcc00078e0025 */
[----:B------:R-:W-:Y:S01]  /*30d0*/  DADD R22, R22, R20 ;  /* 0x0000000016167229 */ /* 0x000fe20000000014 */
[----:B------:R-:W-:Y:S02]  /*30e0*/  IMAD.MOV.U32 R20, RZ, RZ, R33 ;  /* 0x000000ffff147224 */ /* 0x000fe400078e0021 */
[----:B------:R-:W-:-:S03]  /*30f0*/  IMAD.MOV.U32 R21, RZ, RZ, R2 ;  /* 0x000000ffff157224 */ /* 0x000fc600078e0002 */
[----:B------:R-:W-:Y:S02]  /*3100*/  FSEL R35, R20, R27, P2 ;  /* 0x0000001b14237208 */ /* 0x000fe40001000000 */
[----:B------:R-:W-:Y:S02]  /*3110*/  SEL R20, R32, R21, P2 ;  /* 0x0000001520147207 */ /* 0x000fe40001000000 */
[----:B------:R-:W-:Y:S01]  /*3120*/  @P3 LOP3.LUT R35, R27, 0x80000, RZ, 0xfc, !PT ;  /* 0x000800001b233812 */ /* 0x000fe200078efcff */
[----:B-1----:R-:W-:Y:S01]  /*3130*/  DSETP.MIN.AND P2, P3, R24, R2, PT ;  /* 0x000000021800722a */ /* 0x002fe20003b40000 */
[----:B------:R-:W0:Y:S01]  /*3140*/  I2F.F64 R32, R30 ;  /* 0x0000001e00207312 */ /* 0x000e220000201c00 */
[----:B------:R-:W-:Y:S02]  /*3150*/  IMAD.MOV.U32 R28, RZ, RZ, R3 ;  /* 0x000000ffff1c7224 */ /* 0x000fe400078e0003 */
[----:B------:R-:W-:Y:S02]  /*3160*/  IMAD.MOV.U32 R27, RZ, RZ, R25 ;  /* 0x000000ffff1b7224 */ /* 0x000fe400078e0019 */
[----:B------:R-:W-:-:S02]  /*3170*/  IMAD.MOV.U32 R21, RZ, RZ, R35 ;  /* 0x000000ffff157224 */ /* 0x000fc400078e0023 */
[----:B------:R-:W-:Y:S01]  /*3180*/  IMAD.MOV.U32 R25, RZ, RZ, R2 ;  /* 0x000000ffff197224 */ /* 0x000fe200078e0002 */
[----:B------:R-:W-:-:S03]  /*3190*/  FSEL R27, R27, R28, P2 ;  /* 0x0000001c1b1b7208 */ /* 0x000fc60001000000 */
[----:B------:R-:W-:Y:S02]  /*31a0*/  DADD R22, R22, R20 ;  /* 0x0000000016167229 */ /* 0x000fe40000000014 */
        /* <DEDUP_REMOVED lines=8> */
[--C-:B------:R-:W-:Y:S01]  /*3230*/  IMAD.MOV.U32 R25, RZ, RZ, R2.reuse ;  /* 0x000000ffff197224 */ /* 0x100fe200078e0002 */
[----:B------:R-:W0:Y:S01]  /*3240*/  I2F.F64 R34, R34 ;  /* 0x0000002200227312 */ /* 0x000e220000201c00 */
[----:B-1----:R-:W-:Y:S01]  /*3250*/  DSETP.MIN.AND P3, P2, R20, R2, PT ;  /* 0x000000021400722a */ /* 0x002fe20003a60000 */
[----:B------:R-:W-:Y:S02]  /*3260*/  FSEL R29, R24, R27, P4 ;  /* 0x0000001b181d7208 */ /* 0x000fe40002000000 */
[----:B------:R-:W-:Y:S01]  /*3270*/  SEL R24, R32, R25, P4 ;  /* 0x0000001920187207 */ /* 0x000fe20002000000 */
[----:B------:R-:W-:Y:S01]  /*3280*/  IMAD.MOV.U32 R25, RZ, RZ, R21 ;  /* 0x000000ffff197224 */ /* 0x000fe200078e0015 */
[----:B------:R-:W-:Y:S01]  /*3290*/  @P5 LOP3.LUT R29, R27, 0x80000, RZ, 0xfc, !PT ;  /* 0x000800001b1d5812 */ /* 0x000fe200078efcff */
[----:B------:R-:W-:-:S03]  /*32a0*/  IMAD.MOV.U32 R21, RZ, RZ, R2 ;  /* 0x000000ffff157224 */ /* 0x000fc600078e0002 */
[----:B------:R-:W-:Y:S01]  /*32b0*/  FSEL R27, R25, R28, P3 ;  /* 0x0000001c191b7208 */ /* 0x000fe20001800000 */
[----:B------:R-:W-:Y:S01]  /*32c0*/  IMAD.MOV.U32 R25, RZ, RZ, R29 ;  /* 0x000000ffff197224 */ /* 0x000fe200078e001d */
[----:B------:R-:W-:Y:S01]  /*32d0*/  SEL R20, R20, R21, P3 ;  /* 0x0000001514147207 */ /* 0x000fe20001800000 */
[----:B0-----:R-:W-:Y:S01]  /*32e0*/  DSETP.MIN.AND P4, P5, R34, R2, PT ;  /* 0x000000022200722a */ /* 0x001fe20003d80000 */
[----:B------:R-:W-:-:S03]  /*32f0*/  IMAD.MOV.U32 R21, RZ, RZ, R35 ;  /* 0x000000ffff157224 */ /* 0x000fc600078e0023 */
[----:B------:R-:W-:Y:S01]  /*3300*/  DADD R22, R22, R24 ;  /* 0x0000000016167229 */ /* 0x000fe20000000018 */
[----:B------:R-:W-:Y:S01]  /*3310*/  IMAD.MOV.U32 R24, RZ, RZ, R3 ;  /* 0x000000ffff187224 */ /* 0x000fe200078e0003 */
[----:B------:R-:W-:-:S04]  /*3320*/  @P2 LOP3.LUT R27, R28, 0x80000, RZ, 0xfc, !PT ;  /* 0x000800001c1b2812 */ /* 0x000fc800078efcff */
[----:B------:R-:W-:Y:S01]  /*3330*/  FSEL R33, R21, R24, P4 ;  /* 0x0000001815217208 */ /* 0x000fe20002000000 */
[----:B------:R-:W-:-:S05]  /*3340*/  IMAD.MOV.U32 R21, RZ, RZ, R2 ;  /* 0x000000ffff157224 */ /* 0x000fca00078e0002 */
[----:B------:R-:W-:Y:S01]  /*3350*/  SEL R32, R34, R21, P4 ;  /* 0x0000001522207207 */ /* 0x000fe20002000000 */
[----:B------:R-:W-:Y:S01]  /*3360*/  IMAD.MOV.U32 R21, RZ, RZ, R27 ;  /* 0x000000ffff157224 */ /* 0x000fe200078e001b */
[----:B------:R-:W-:-:S05]  /*3370*/  IADD3 R26, PT, PT, R26, 0x10, RZ ;  /* 0x000000101a1a7810 */ /* 0x000fca0007ffe0ff */
[----:B------:R-:W-:Y:S01]  /*3380*/  DADD R22, R22, R20 ;  /* 0x0000000016167229 */ /* 0x000fe20000000014 */
[----:B------:R-:W-:-:S04]  /*3390*/  LOP3.LUT R21, R14, 0xfffffff0, RZ, 0xc0, !PT ;  /* 0xfffffff00e157812 */ /* 0x000fc800078ec0ff */
[----:B------:R-:W-:Y:S02]  /*33a0*/  ISETP.NE.AND P2, PT, R26, R21, PT ;  /* 0x000000151a00720c */ /* 0x000fe40003f45270 */
[----:B------:R-:W-:Y:S01]  /*33b0*/  @P5 LOP3.LUT R33, R24, 0x80000, RZ, 0xfc, !PT ;  /* 0x0008000018215812 */ /* 0x000fe200078efcff */
[----:B------:R-:W-:-:S05]  /*33c0*/  VIADD R15, R15, 0x10 ;  /* 0x000000100f0f7836 */ /* 0x000fca0000000000 */
[----:B------:R-:W-:-:S05]  /*33d0*/  DADD R32, R22, R32 ;  /* 0x0000000016207229 */ /* 0x000fca0000000020 */
[----:B------:R-:W-:Y:S06]  /*33e0*/  @P2 BRA `(.L_x_36) ;  /* 0xfffffff400482947 */ /* 0x000fec000383ffff */
.L_x_35:
[----:B------:R-:W-:Y:S05]  /*33f0*/  BSYNC.RECONVERGENT B2 ;  /* 0x0000000000027941 */ /* 0x000fea0003800200 */
.L_x_34:
[----:B------:R-:W-:Y:S05]  /*3400*/  @!P0 BRA `(.L_x_33) ;  /* 0x0000000800e08947 */ /* 0x000fea0003800000 */
[C---:B------:R-:W-:Y:S01]  /*3410*/  LOP3.LUT R20, R14.reuse, 0xf, RZ, 0xc0, !PT ;  /* 0x0000000f0e147812 */ /* 0x040fe200078ec0ff */
[----:B------:R-:W-:Y:S01]  /*3420*/  BSSY.RECONVERGENT B2, `(.L_x_37) ;  /* 0x000005e000027945 */ /* 0x000fe20003800200 */
[----:B------:R-:W-:Y:S02]  /*3430*/  LOP3.LUT P0, RZ, R14, 0x7, RZ, 0xc0, !PT ;  /* 0x000000070eff7812 */ /* 0x000fe4000780c0ff */
[----:B------:R-:W-:-:S13]  /*3440*/  ISETP.GE.U32.AND P2, PT, R20, 0x8, PT ;  /* 0x000000081400780c */ /* 0x000fda0003f46070 */
[----:B------:R-:W-:Y:S05]  /*3450*/  @!P2 BRA `(.L_x_38) ;  /* 0x000000040068a947 */ /* 0x000fea0003800000 */
[----:B------:R-:W-:-:S05]  /*3460*/  IMAD.WIDE R34, R15, 0x4, R4 ;  /* 0x000000040f227825 */ /* 0x000fca00078e0204 */
[----:B------:R-:W2:Y:S04]  /*3470*/  LD.E R20, desc[UR36][R34.64] ;  /* 0x0000002422147980 */ /* 0x000ea8000c101900 */
[----:B------:R-:W3:Y:S04]  /*3480*/  LD.E R22, desc[UR36][R34.64+0x4] ;  /* 0x0000042422167980 */ /* 0x000ee8000c101900 */
[----:B------:R-:W4:Y:S04]  /*3490*/  LD.E R25, desc[UR36][R34.64+0x8] ;  /* 0x0000082422197980 */ /* 0x000f28000c101900 */
[----:B------:R-:W5:Y:S04]  /*34a0*/  LD.E R30, desc[UR36][R34.64+0xc] ;  /* 0x00000c24221e7980 */ /* 0x000f68000c101900 */
[----:B------:R-:W5:Y:S04]  /*34b0*/  LD.E R29, desc[UR36][R34.64+0x10] ;  /* 0x00001024221d7980 */ /* 0x000f68000c101900 */
[----:B------:R-:W5:Y:S04]  /*34c0*/  LD.E R28, desc[UR36][R34.64+0x14] ;  /* 0x00001424221c7980 */ /* 0x000f68000c101900 */
[----:B------:R-:W5:Y:S04]  /*34d0*/  LD.E R27, desc[UR36][R34.64+0x18] ;  /* 0x00001824221b7980 */ /* 0x000f68000c101900 */
[----:B------:R0:W5:Y:S01]  /*34e0*/  LD.E R26, desc[UR36][R34.64+0x1c] ;  /* 0x00001c24221a7980 */ /* 0x000162000c101900 */
[----:B------:R-:W-:-:S02]  /*34f0*/  IMAD.MOV.U32 R37, RZ, RZ, R3 ;  /* 0x000000ffff257224 */ /* 0x000fc400078e0003 */
[----:B------:R-:W-:Y:S02]  /*3500*/  VIADD R15, R15, 0x8 ;  /* 0x000000080f0f7836 */ /* 0x000fe40000000000 */
[----:B0-----:R-:W-:Y:S01]  /*3510*/  IMAD.MOV.U32 R35, RZ, RZ, R3 ;  /* 0x000000ffff237224 */ /* 0x001fe200078e0003 */
[----:B--2---:R-:W0:Y:S08]  /*3520*/  I2F.F64 R20, R20 ;  /* 0x0000001400147312 */ /* 0x004e300000201c00 */
[----:B---3--:R-:W1:Y:S01]  /*3530*/  I2F.F64 R22, R22 ;  /* 0x0000001600167312 */ /* 0x008e620000201c00 */
[----:B0-----:R-:W-:Y:S01]  /*3540*/  DSETP.MIN.AND P2, P3, R20, R2, PT ;  /* 0x000000021400722a */ /* 0x001fe20003b40000 */
[----:B------:R-:W-:-:S02]  /*3550*/  IMAD.MOV.U32 R24, RZ, RZ, R21 ;  /* 0x000000ffff187224 */ /* 0x000fc400078e0015 */
[----:B------:R-:W-:-:S03]  /*3560*/  IMAD.MOV.U32 R21, RZ, RZ, R2 ;  /* 0x000000ffff157224 */ /* 0x000fc600078e0002 */
[----:B------:R-:W-:Y:S02]  /*3570*/  FSEL R31, R24, R37, P2 ;  /* 0x00000025181f7208 */ /* 0x000fe40001000000 */
[----:B------:R-:W-:Y:S02]  /*3580*/  SEL R24, R20, R21, P2 ;  /* 0x0000001514187207 */ /* 0x000fe40001000000 */
[----:B----4-:R0:W2:Y:S04]  /*3590*/  I2F.F64 R20, R25 ;  /* 0x0000001900147312 */ /* 0x0100a80000201c00 */
[----:B------:R-:W-:Y:S01]  /*35a0*/  @P3 LOP3.LUT R31, R37, 0x80000, RZ, 0xfc, !PT ;  /* 0x00080000251f3812 */ /* 0x000fe200078efcff */
[----:B-1----:R-:W-:-:S04]  /*35b0*/  DSETP.MIN.AND P2, P3, R22, R2, PT ;  /* 0x000000021600722a */ /* 0x002fc80003b40000 */
[----:B0-----:R-:W-:-:S06]  /*35c0*/  IMAD.MOV.U32 R25, RZ, RZ, R31 ;  /* 0x000000ffff197224 */ /* 0x001fcc00078e001f */
[----:B------:R-:W-:Y:S01]  /*35d0*/  DADD R32, R32, R24 ;  /* 0x0000000020207229 */ /* 0x000fe20000000018 */
[----:B------:R-:W-:-:S05]  /*35e0*/  IMAD.MOV.U32 R24, RZ, RZ, R23 ;  /* 0x000000ffff187224 */ /* 0x000fca00078e0017 */
[----:B------:R-:W-:Y:S01]  /*35f0*/  FSEL R31, R24, R35, P2 ;  /* 0x00000023181f7208 */ /* 0x000fe20001000000 */
[----:B------:R-:W-:Y:S01]  /*3600*/  IMAD.MOV.U32 R24, RZ, RZ, R22 ;  /* 0x000000ffff187224 */ /* 0x000fe200078e0016 */
[----:B------:R-:W-:Y:S01]  /*3610*/  @P3 LOP3.LUT R31, R35, 0x80000, RZ, 0xfc, !PT ;  /* 0x00080000231f3812 */ /* 0x000fe200078efcff */
[----:B------:R-:W-:Y:S01]  /*3620*/  IMAD.MOV.U32 R35, RZ, RZ, R2 ;  /* 0x000000ffff237224 */ /* 0x000fe200078e0002 */
[----:B--2---:R-:W-:Y:S01]  /*3630*/  DSETP.MIN.AND P3, P4, R20, R2, PT ;  /* 0x000000021400722a */ /* 0x004fe20003c60000 */
[----:B-----5:R0:W1:Y:S01]  /*3640*/  I2F.F64 R22, R30 ;  /* 0x0000001e00167312 */ /* 0x0200620000201c00 */
[----:B------:R-:W-:Y:S02]  /*3650*/  MOV R25, R31 ;  /* 0x0000001f00197202 */ /* 0x000fe40000000f00 */
[----:B------:R-:W-:Y:S01]  /*3660*/  SEL R24, R24, R35, P2 ;  /* 0x0000002318187207 */ /* 0x000fe20001000000 */
[----:B0-----:R-:W-:-:S05]  /*3670*/  IMAD.MOV.U32 R30, RZ, RZ, R3 ;  /* 0x000000ffff1e7224 */ /* 0x001fca00078e0003 */
[----:B------:R-:W-:Y:S01]  /*3680*/  DADD R32, R32, R24 ;  /* 0x0000000020207229 */ /* 0x000fe20000000018 */
[----:B------:R-:W-:Y:S02]  /*3690*/  IMAD.MOV.U32 R25, RZ, RZ, R3 ;  /* 0x000000ffff197224 */ /* 0x000fe400078e0003 */
[----:B------:R-:W-:Y:S02]  /*36a0*/  IMAD.MOV.U32 R24, RZ, RZ, R21 ;  /* 0x000000ffff187224 */ /* 0x000fe400078e0015 */
[----:B------:R-:W-:-:S03]  /*36b0*/  IMAD.MOV.U32 R21, RZ, RZ, R2 ;  /* 0x000000ffff157224 */ /* 0x000fc600078e0002 */
[----:B------:R-:W-:Y:S02]  /*36c0*/  FSEL R31, R24, R25, P3 ;  /* 0x00000019181f7208 */ /* 0x000fe40001800000 */
[----:B------:R-:W-:Y:S02]  /*36d0*/  @P4 LOP3.LUT R31, R25, 0x80000, RZ, 0xfc, !PT ;  /* 0x00080000191f4812 */ /* 0x000fe400078efcff */
[----:B------:R-:W-:Y:S01]  /*36e0*/  SEL R20, R20, R21, P3 ;  /* 0x0000001514147207 */ /* 0x000fe20001800000 */
[----:B-1----:R-:W-:Y:S01]  /*36f0*/  DSETP.MIN.AND P2, P3, R22, R2, PT ;  /* 0x000000021600722a */ /* 0x002fe20003b40000 */
[----:B------:R-:W0:Y:S01]  /*3700*/  I2F.F64 R24, R29 ;  /* 0x0000001d00187312 */ /* 0x000e220000201c00 */
[----:B------:R-:W-:Y:S02]  /*3710*/  IMAD.MOV.U32 R21, RZ, RZ, R31 ;  /* 0x000000ffff157224 */ /* 0x000fe400078e001f */
[----:B------:R-:W-:-:S04]  /*3720*/  IMAD.MOV.U32 R31, RZ, RZ, R3 ;  /* 0x000000ffff1f7224 */ /* 0x000fc800078e0003 */
[----:B------:R-:W-:Y:S01]  /*3730*/  DADD R32, R32, R20 ;  /* 0x0000000020207229 */ /* 0x000fe20000000014 */
[----:B------:R-:W-:Y:S02]  /*3740*/  IMAD.MOV.U32 R20, RZ, RZ, R23 ;  /* 0x000000ffff147224 */ /* 0x000fe400078e0017 */
[----:B------:R-:W-:-:S03]  /*3750*/  IMAD.MOV.U32 R21, RZ, RZ, R2 ;  /* 0x000000ffff157224 */ /* 0x000fc600078e0002 */
[----:B------:R-:W-:Y:S02]  /*3760*/  FSEL R35, R20, R31, P2 ;  /* 0x0000001f14237208 */ /* 0x000fe40001000000 */
[----:B------:R-:W-:Y:S02]  /*3770*/  SEL R20, R22, R21, P2 ;  /* 0x0000001516147207 */ /* 0x000fe40001000000 */
[----:B------:R-:W-:Y:S01]  /*3780*/  @P3 LOP3.LUT R35, R31, 0x80000, RZ, 0xfc, !PT ;  /* 0x000800001f233812 */ /* 0x000fe200078efcff */
[----:B0-----:R-:W-:Y:S01]  /*3790*/  DSETP.MIN.AND P2, P3, R24, R2, PT ;  /* 0x000000021800722a */ /* 0x001fe20003b40000 */
[----:B------:R-:W0:Y:S01]  /*37a0*/  I2F.F64 R22, R28 ;  /* 0x0000001c00167312 */ /* 0x000e220000201c00 */
[----:B------:R-:W-:Y:S01]  /*37b0*/  MOV R29, R25 ;  /* 0x00000019001d7202 */ /* 0x000fe20000000f00 */
[----:B------:R-:W-:Y:S02]  /*37c0*/  IMAD.MOV.U32 R25, RZ, RZ, R2 ;  /* 0x000000ffff197224 */ /* 0x000fe400078e0002 */
[----:B------:R-:W-:Y:S01]  /*37d0*/  IMAD.MOV.U32 R21, RZ, RZ, R35 ;  /* 0x000000ffff157224 */ /* 0x000fe200078e0023 */
[----:B------:R-:W-:-:S02]  /*37e0*/  FSEL R31, R29, R30, P2 ;  /* 0x0000001e1d1f7208 */ /* 0x000fc40001000000 */
[----:B------:R-:W-:Y:S01]  /*37f0*/  SEL R24, R24, R25, P2 ;  /* 0x0000001918187207 */ /* 0x000fe20001000000 */
[----:B------:R-:W-:Y:S02]  /*3800*/  I2F.F64 R28, R26 ;  /* 0x0000001a001c7312 */ /* 0x000fe40000201c00 */
[----:B------:R-:W-:-:S03]  /*3810*/  DADD R32, R32, R20 ;  /* 0x0000000020207229 */ /* 0x000fc60000000014 */
[----:B------:R-:W-:Y:S01]  /*3820*/  @P3 LOP3.LUT R31, R30, 0x80000, RZ, 0xfc, !PT ;  /* 0x000800001e1f3812 */ /* 0x000fe200078efcff */
[----:B0-----:R-:W-:Y:S02]  /*3830*/  DSETP.MIN.AND P4, P5, R22, R2, PT ;  /* 0x000000021600722a */ /* 0x001fe40003d80000 */
[----:B------:R-:W0:Y:S02]  /*3840*/  I2F.F64 R20, R27 ;  /* 0x0000001b00147312 */ /* 0x000e240000201c00 */
[----:B------:R-:W-:-:S06]  /*3850*/  IMAD.MOV.U32 R25, RZ, RZ, R31 ;  /* 0x000000ffff197224 */ /* 0x000fcc00078e001f */
[----:B------:R-:W-:Y:S01]  /*3860*/  DADD R32, R32, R24 ;  /* 0x0000000020207229 */ /* 0x000fe20000000018 */
[----:B------:R-:W-:Y:S02]  /*3870*/  IMAD.MOV.U32 R24, RZ, RZ, R23 ;  /* 0x000000ffff187224 */ /* 0x000fe400078e0017 */
[--C-:B------:R-:W-:Y:S02]  /*3880*/  IMAD.MOV.U32 R25, RZ, RZ, R3.reuse ;  /* 0x000000ffff197224 */ /* 0x100fe400078e0003 */
[--C-:B------:R-:W-:Y:S01]  /*3890*/  IMAD.MOV.U32 R23, RZ, RZ, R2.reuse ;  /* 0x000000ffff177224 */ /* 0x100fe200078e0002 */
[--C-:B0-----:R-:W-:Y:S02]  /*38a0*/  DSETP.MIN.AND P3, P2, R20, R2.reuse, PT ;  /* 0x000000021400722a */ /* 0x101fe40003a60000 */
[----:B------:R-:W-:Y:S01]  /*38b0*/  FSEL R27, R24, R25, P4 ;  /* 0x00000019181b7208 */ /* 0x000fe20002000000 */
[----:B------:R-:W-:Y:S01]  /*38c0*/  IMAD.MOV.U32 R24, RZ, RZ, R3 ;  /* 0x000000ffff187224 */ /* 0x000fe200078e0003 */
[----:B------:R-:W-:Y:S01]  /*38d0*/  SEL R22, R22, R23, P4 ;  /* 0x0000001716167207 */ /* 0x000fe20002000000 */
[----:B------:R-:W-:Y:S01]  /*38e0*/  IMAD.MOV.U32 R23, RZ, RZ, R21 ;  /* 0x000000ffff177224 */ /* 0x000fe200078e0015 */
[----:B------:R-:W-:Y:S01]  /*38f0*/  @P5 LOP3.LUT R27, R25, 0x80000, RZ, 0xfc, !PT ;  /* 0x00080000191b5812 */ /* 0x000fe200078efcff */
[----:B------:R-:W-:Y:S01]  /*3900*/  DSETP.MIN.AND P4, P5, R28, R2, PT ;  /* 0x000000021c00722a */ /* 0x000fe20003d80000 */
[----:B------:R-:W-:-:S02]  /*3910*/  IMAD.MOV.U32 R21, RZ, RZ, R2 ;  /* 0x000000ffff157224 */ /* 0x000fc400078e0002 */
[-C--:B------:R-:W-:Y:S01]  /*3920*/  FSEL R25, R23, R24.reuse, P3 ;  /* 0x0000001817197208 */ /* 0x080fe20001800000 */
[----:B------:R-:W-:Y:S02]  /*3930*/  IMAD.MOV.U32 R23, RZ, RZ, R27 ;  /* 0x000000ffff177224 */ /* 0x000fe400078e001b */
[----:B------:R-:W-:Y:S02]  /*3940*/  SEL R20, R20, R21, P3 ;  /* 0x0000001514147207 */ /* 0x000fe40001800000 */
[----:B------:R-:W-:Y:S02]  /*3950*/  @P2 LOP3.LUT R25, R24, 0x80000, RZ, 0xfc, !PT ;  /* 0x0008000018192812 */ /* 0x000fe400078efcff */
[----:B------:R-:W-:Y:S01]  /*3960*/  DADD R32, R32, R22 ;  /* 0x0000000020207229 */ /* 0x000fe20000000016 */
[----:B------:R-:W-:Y:S02]  /*3970*/  FSEL R29, R29, R24, P4 ;  /* 0x000000181d1d7208 */ /* 0x000fe40002000000 */
[----:B------:R-:W-:Y:S01]  /*3980*/  IMAD.MOV.U32 R21, RZ, RZ, R25 ;  /* 0x000000ffff157224 */ /* 0x000fe200078e0019 */
[----:B------:R-:W-:-:S02]  /*3990*/  MOV R22, R28 ;  /* 0x0000001c00167202 */ /* 0x000fc40000000f00 */
[----:B------:R-:W-:-:S03]  /*39a0*/  @P5 LOP3.LUT R29, R24, 0x80000, RZ, 0xfc, !PT ;  /* 0x00080000181d5812 */ /* 0x000fc600078efcff */
[----:B------:R-:W-:Y:S01]  /*39b0*/  DADD R32, R32, R20 ;  /* 0x0000000020207229 */ /* 0x000fe20000000014 */
[----:B------:R-:W-:-:S05]  /*39c0*/  IMAD.MOV.U32 R21, RZ, RZ, R2 ;  /* 0x000000ffff157224 */ /* 0x000fca00078e0002 */
[----:B------:R-:W-:Y:S01]  /*39d0*/  SEL R20, R22, R21, P4 ;  /* 0x0000001516147207 */ /* 0x000fe20002000000 */
[----:B------:R-:W-:-:S06]  /*39e0*/  IMAD.MOV.U32 R21, RZ, RZ, R29 ;  /* 0x000000ffff157224 */ /* 0x000fcc00078e001d */
[----:B------:R-:W-:-:S11]  /*39f0*/  DADD R32, R32, R20 ;  /* 0x0000000020207229 */ /* 0x000fd60000000014 */
.L_x_38:
[----:B------:R-:W-:Y:S05]  /*3a00*/  BSYNC.RECONVERGENT B2 ;  /* 0x0000000000027941 */ /* 0x000fea0003800200 */
.L_x_37:
[----:B------:R-:W-:Y:S05]  /*3a10*/  @!P0 BRA `(.L_x_33) ;  /* 0x00000004005c8947 */ /* 0x000fea0003800000 */
[C---:B------:R-:W-:Y:S01]  /*3a20*/  LOP3.LUT R20, R14.reuse, 0x7, RZ, 0xc0, !PT ;  /* 0x000000070e147812 */ /* 0x040fe200078ec0ff */
[----:B------:R-:W-:Y:S01]  /*3a30*/  BSSY.RECONVERGENT B2, `(.L_x_39) ;  /* 0x0000032000027945 */ /* 0x000fe20003800200 */
[----:B------:R-:W-:Y:S02]  /*3a40*/  LOP3.LUT R14, R14, 0x3, RZ, 0xc0, !PT ;  /* 0x000000030e0e7812 */ /* 0x000fe400078ec0ff */
[----:B------:R-:W-:Y:S02]  /*3a50*/  ISETP.GE.U32.AND P2, PT, R20, 0x4, PT ;  /* 0x000000041400780c */ /* 0x000fe40003f46070 */
[----:B------:R-:W-:-:S11]  /*3a60*/  ISETP.NE.AND P0, PT, R14, RZ, PT ;  /* 0x000000ff0e00720c */ /* 0x000fd60003f05270 */
[----:B------:R-:W-:Y:S05]  /*3a70*/  @!P2 BRA `(.L_x_40) ;  /* 0x0000000000b4a947 */ /* 0x000fea0003800000 */
[----:B------:R-:W-:-:S05]  /*3a80*/  IMAD.WIDE R28, R15, 0x4, R4 ;  /* 0x000000040f1c7825 */ /* 0x000fca00078e0204 */
[----:B------:R-:W2:Y:S04]  /*3a90*/  LD.E R24, desc[UR36][R28.64] ;  /* 0x000000241c187980 */ /* 0x000ea8000c101900 */
[----:B------:R-:W3:Y:S04]  /*3aa0*/  LD.E R22, desc[UR36][R28.64+0x4] ;  /* 0x000004241c167980 */ /* 0x000ee8000c101900 */
        /* <DEDUP_REMOVED lines=13> */
[----:B------:R-:W-:Y:S01]  /*3b80*/  MOV R28, R23 ;  /* 0x00000017001c7202 */ /* 0x000fe20000000f00 */
[----:B------:R-:W-:Y:S01]  /*3b90*/  IMAD.MOV.U32 R23, RZ, RZ, R2 ;  /* 0x000000ffff177224 */ /* 0x000fe200078e0002 */
[----:B------:R-:W-:Y:S02]  /*3ba0*/  SEL R26, R24, R25, P2 ;  /* 0x00000019181a7207 */ /* 0x000fe40001000000 */
[----:B-----5:R-:W1:Y:S01]  /*3bb0*/  I2F.F64 R24, R30 ;  /* 0x0000001e00187312 */ /* 0x020e620000201c00 */
[----:B------:R-:W-:Y:S01]  /*3bc0*/  @P3 LOP3.LUT R31, R27, 0x80000, RZ, 0xfc, !PT ;  /* 0x000800001b1f3812 */ /* 0x000fe200078efcff */
[----:B0-----:R-:W-:Y:S01]  /*3bd0*/  DSETP.MIN.AND P3, P2, R20, R2, PT ;  /* 0x000000021400722a */ /* 0x001fe20003a60000 */
[----:B------:R-:W-:Y:S01]  /*3be0*/  SEL R22, R22, R23, P4 ;  /* 0x0000001716167207 */ /* 0x000fe20002000000 */
[----:B------:R-:W-:-:S02]  /*3bf0*/  IMAD.MOV.U32 R23, RZ, RZ, R21 ;  /* 0x000000ffff177224 */ /* 0x000fc400078e0015 */
[----:B------:R-:W-:Y:S01]  /*3c00*/  IMAD.MOV.U32 R27, RZ, RZ, R31 ;  /* 0x000000ffff1b7224 */ /* 0x000fe200078e001f */
[----:B------:R-:W-:Y:S01]  /*3c10*/  FSEL R31, R28, R29, P4 ;  /* 0x0000001d1c1f7208 */ /* 0x000fe20002000000 */
[----:B------:R-:W-:Y:S01]  /*3c20*/  IMAD.MOV.U32 R28, RZ, RZ, R3 ;  /* 0x000000ffff1c7224 */ /* 0x000fe200078e0003 */
[----:B------:R-:W-:Y:S01]  /*3c30*/  @P5 LOP3.LUT R31, R29, 0x80000, RZ, 0xfc, !PT ;  /* 0x000800001d1f5812 */ /* 0x000fe200078efcff */
[----:B------:R-:W-:Y:S02]  /*3c40*/  IMAD.MOV.U32 R21, RZ, RZ, R2 ;  /* 0x000000ffff157224 */ /* 0x000fe400078e0002 */
[----:B------:R-:W-:Y:S01]  /*3c50*/  DADD R26, R32, R26 ;  /* 0x00000000201a7229 */ /* 0x000fe2000000001a */
[----:B------:R-:W-:Y:S01]  /*3c60*/  FSEL R29, R23, R28, P3 ;  /* 0x0000001c171d7208 */ /* 0x000fe20001800000 */
[----:B------:R-:W-:Y:S01]  /*3c70*/  IMAD.MOV.U32 R23, RZ, RZ, R31 ;  /* 0x000000ffff177224 */ /* 0x000fe200078e001f */
[----:B-1----:R-:W-:Y:S01]  /*3c80*/  DSETP.MIN.AND P4, P5, R24, R2, PT ;  /* 0x000000021800722a */ /* 0x002fe20003d80000 */
[----:B------:R-:W-:Y:S01]  /*3c90*/  @P2 LOP3.LUT R29, R28, 0x80000, RZ, 0xfc, !PT ;  /* 0x000800001c1d2812 */ /* 0x000fe200078efcff */
[----:B------:R-:W-:Y:S01]  /*3ca0*/  IMAD.MOV.U32 R32, RZ, RZ, R24 ;  /* 0x000000ffff207224 */ /* 0x000fe200078e0018 */
[----:B------:R-:W-:-:S02]  /*3cb0*/  SEL R20, R20, R21, P3 ;  /* 0x0000001514147207 */ /* 0x000fc40001800000 */
[----:B------:R-:W-:Y:S01]  /*3cc0*/  DADD R26, R26, R22 ;  /* 0x000000001a1a7229 */ /* 0x000fe20000000016 */
[----:B------:R-:W-:Y:S02]  /*3cd0*/  IMAD.MOV.U32 R21, RZ, RZ, R29 ;  /* 0x000000ffff157224 */ /* 0x000fe400078e001d */
[----:B------:R-:W-:-:S05]  /*3ce0*/  IMAD.MOV.U32 R22, RZ, RZ, R3 ;  /* 0x000000ffff167224 */ /* 0x000fca00078e0003 */
[----:B------:R-:W-:Y:S01]  /*3cf0*/  DADD R26, R26, R20 ;  /* 0x000000001a1a7229 */ /* 0x000fe20000000014 */
[----:B------:R-:W-:Y:S02]  /*3d00*/  FSEL R33, R25, R22, P4 ;  /* 0x0000001619217208 */ /* 0x000fe40002000000 */
[----:B------:R-:W-:Y:S02]  /*3d10*/  MOV R21, R2 ;  /* 0x0000000200157202 */ /* 0x000fe40000000f00 */
[----:B------:R-:W-:Y:S02]  /*3d20*/  @P5 LOP3.LUT R33, R22, 0x80000, RZ, 0xfc, !PT ;  /* 0x0008000016215812 */ /* 0x000fe400078efcff */
[----:B------:R-:W-:-:S06]  /*3d30*/  SEL R32, R32, R21, P4 ;  /* 0x0000001520207207 */ /* 0x000fcc0002000000 */
[----:B------:R-:W-:-:S11]  /*3d40*/  DADD R32, R26, R32 ;  /* 0x000000001a207229 */ /* 0x000fd60000000020 */
.L_x_40:
[----:B------:R-:W-:Y:S05]  /*3d50*/  BSYNC.RECONVERGENT B2 ;  /* 0x0000000000027941 */ /* 0x000fea0003800200 */
.L_x_39:
[----:B------:R-:W-:Y:S05]  /*3d60*/  @!P0 BRA `(.L_x_33) ;  /* 0x0000000000888947 */ /* 0x000fea0003800000 */
[----:B------:R-:W-:-:S05]  /*3d70*/  IMAD.WIDE R20, R15, 0x4, R4 ;  /* 0x000000040f147825 */ /* 0x000fca00078e0204 */
[----:B------:R-:W2:Y:S01]  /*3d80*/  LD.E R15, desc[UR36][R20.64] ;  /* 0x00000024140f7980 */ /* 0x000ea2000c101900 */
[----:B------:R-:W-:Y:S02]  /*3d90*/  IMAD.MOV.U32 R27, RZ, RZ, R3 ;  /* 0x000000ffff1b7224 */ /* 0x000fe400078e0003 */
[----:B------:R-:W-:Y:S01]  /*3da0*/  IMAD.MOV.U32 R25, RZ, RZ, R2 ;  /* 0x000000ffff197224 */ /* 0x000fe200078e0002 */
[----:B--2---:R-:W0:Y:S02]  /*3db0*/  I2F.F64 R22, R15 ;  /* 0x0000000f00167312 */ /* 0x004e240000201c00 */
[----:B0-----:R-:W-:Y:S01]  /*3dc0*/  DSETP.MIN.AND P0, P2, R22, R2, PT ;  /* 0x000000021600722a */ /* 0x001fe20003a00000 */
[----:B------:R-:W-:-:S05]  /*3dd0*/  IMAD.MOV.U32 R24, RZ, RZ, R23 ;  /* 0x000000ffff187224 */ /* 0x000fca00078e0017 */
[----:B------:R-:W-:Y:S02]  /*3de0*/  FSEL R29, R24, R27, P0 ;  /* 0x0000001b181d7208 */ /* 0x000fe40000000000 */
[----:B------:R-:W-:Y:S02]  /*3df0*/  SEL R22, R22, R25, P0 ;  /* 0x0000001916167207 */ /* 0x000fe40000000000 */
[----:B------:R-:W-:-:S04]  /*3e00*/  ISETP.NE.AND P0, PT, R14, 0x1, PT ;  /* 0x000000010e00780c */ /* 0x000fc80003f05270 */
[----:B------:R-:W-:-:S05]  /*3e10*/  @P2 LOP3.LUT R29, R27, 0x80000, RZ, 0xfc, !PT ;  /* 0x000800001b1d2812 */ /* 0x000fca00078efcff */
[----:B------:R-:W-:-:S06]  /*3e20*/  IMAD.MOV.U32 R23, RZ, RZ, R29 ;  /* 0x000000ffff177224 */ /* 0x000fcc00078e001d */
        /* <DEDUP_REMOVED lines=14> */
[----:B------:R-:W-:-:S04]  /*3f10*/  @P0 MOV R21, R15 ;  /* 0x0000000f00150202 */ /* 0x000fc80000000f00 */
[C---:B------:R-:W-:Y:S02]  /*3f20*/  @P3 LOP3.LUT R23, R28.reuse, 0x80000, RZ, 0xfc, !PT ;  /* 0x000800001c173812 */ /* 0x040fe400078efcff */
[----:B------:R-:W-:Y:S02]  /*3f30*/  @P0 FSEL R20, R21, R28, P4 ;  /* 0x0000001c15140208 */ /* 0x000fe40002000000 */
[----:B------:R-:W-:Y:S02]  /*3f40*/  @P0 LOP3.LUT R21, R28, 0x80000, RZ, 0xfc, !PT ;  /* 0x000800001c150812 */ /* 0x000fe400078efcff */
[----:B------:R-:W-:Y:S01]  /*3f50*/  DADD R32, R32, R22 ;  /* 0x0000000020207229 */ /* 0x000fe20000000016 */
[----:B------:R-:W-:Y:S02]  /*3f60*/  @P0 SEL R14, R14, R26, P4 ;  /* 0x0000001a0e0e0207 */ /* 0x000fe40002000000 */
[----:B------:R-:W-:-:S06]  /*3f70*/  @P0 SEL R15, R21, R20, P5 ;  /* 0x00000014150f0207 */ /* 0x000fcc0002800000 */
[----:B------:R-:W-:-:S11]  /*3f80*/  @P0 DADD R32, R32, R14 ;  /* 0x0000000020200229 */ /* 0x000fd6000000000e */
.L_x_33:
[----:B------:R-:W-:Y:S05]  /*3f90*/  BSYNC.RECONVERGENT B1 ;  /* 0x0000000000017941 */ /* 0x000fea0003800200 */
.L_x_32:
[----:B------:R-:W0:Y:S02]  /*3fa0*/  LDCU.U8 UR4, c[0x0][0x3c0] ;  /* 0x00007800ff0477ac */ /* 0x000e240008000000 */
[----:B0-----:R-:W-:-:S04]  /*3fb0*/  UPRMT UR4, UR4, 0x8880, URZ ;  /* 0x0000888004047896 */ /* 0x001fc800080000ff */
[----:B------:R-:W-:-:S09]  /*3fc0*/  UISETP.NE.AND UP0, UPT, UR4, URZ, UPT ;  /* 0x000000ff0400728c */ /* 0x000fd2000bf05270 */
[----:B------:R-:W-:Y:S05]  /*3fd0*/  BRA.U !UP0, `(.L_x_41) ;  /* 0x00000001086c7547 */ /* 0x000fea000b800000 */
[----:B------:R-:W0:Y:S01]  /*3fe0*/  MUFU.RCP64H R13, R33 ;  /* 0x00000021000d7308 */ /* 0x000e220000001800 */
[----:B------:R-:W-:Y:S01]  /*3ff0*/  IMAD.MOV.U32 R12, RZ, RZ, 0x1 ;  /* 0x00000001ff0c7424 */ /* 0x000fe200078e00ff */
[----:B------:R-:W-:Y:S01]  /*4000*/  FSETP.GEU.AND P2, PT, |R17|, 6.5827683646048100446e-37, PT ;  /* 0x036000001100780b */ /* 0x000fe20003f4e200 */
[----:B------:R-:W-:Y:S04]  /*4010*/  BSSY.RECONVERGENT B1, `(.L_x_42) ;  /* 0x0000012000017945 */ /* 0x000fe80003800200 */
[----:B0-----:R-:W-:-:S08]  /*4020*/  DFMA R14, R12, -R32, 1 ;  /* 0x3ff000000c0e742b */ /* 0x001fd00000000820 */
[----:B------:R-:W-:-:S08]  /*4030*/  DFMA R14, R14, R14, R14 ;  /* 0x0000000e0e0e722b */ /* 0x000fd0000000000e */
[----:B------:R-:W-:-:S08]  /*4040*/  DFMA R14, R12, R14, R12 ;  /* 0x0000000e0c0e722b */ /* 0x000fd0000000000c */
[----:B------:R-:W-:-:S08]  /*4050*/  DFMA R12, R14, -R32, 1 ;  /* 0x3ff000000e0c742b */ /* 0x000fd00000000820 */
[----:B------:R-:W-:-:S08]  /*4060*/  DFMA R12, R14, R12, R14 ;  /* 0x0000000c0e0c722b */ /* 0x000fd0000000000e */
[----:B------:R-:W-:-:S08]  /*4070*/  DMUL R14, R16, R12 ;  /* 0x0000000c100e7228 */ /* 0x000fd00000000000 */
[----:B------:R-:W-:-:S08]  /*4080*/  DFMA R20, R14, -R32, R16 ;  /* 0x800000200e14722b */ /* 0x000fd00000000010 */
[----:B------:R-:W-:-:S10]  /*4090*/  DFMA R12, R12, R20, R14 ;  /* 0x000000140c0c722b */ /* 0x000fd4000000000e */
[----:B------:R-:W-:-:S05]  /*40a0*/  FFMA R14, RZ, R33, R13 ;  /* 0x00000021ff0e7223 */ /* 0x000fca000000000d */
[----:B------:R-:W-:-:S13]  /*40b0*/  FSETP.GT.AND P0, PT, |R14|, 1.469367938527859385e-39, PT ;  /* 0x001000000e00780b */ /* 0x000fda0003f04200 */
[----:B------:R-:W-:Y:S05]  /*40c0*/  @P0 BRA P2, `(.L_x_43) ;  /* 0x0000000000180947 */ /* 0x000fea0001000000 */
[----:B------:R-:W-:Y:S01]  /*40d0*/  IMAD.MOV.U32 R20, RZ, RZ, R16 ;  /* 0x000000ffff147224 */ /* 0x000fe200078e0010 */
[----:B------:R-:W-:Y:S01]  /*40e0*/  MOV R30, 0x4130 ;  /* 0x00004130001e7802 */ /* 0x000fe20000000f00 */
[----:B------:R-:W-:Y:S02]  /*40f0*/  IMAD.MOV.U32 R21, RZ, RZ, R17 ;  /* 0x000000ffff157224 */ /* 0x000fe400078e0011 */
[----:B------:R-:W-:Y:S02]  /*4100*/  IMAD.MOV.U32 R14, RZ, RZ, R32 ;  /* 0x000000ffff0e7224 */ /* 0x000fe400078e0020 */
[----:B------:R-:W-:-:S07]  /*4110*/  IMAD.MOV.U32 R15, RZ, RZ, R33 ;  /* 0x000000ffff0f7224 */ /* 0x000fce00078e0021 */
[----:B------:R-:W-:Y:S05]  /*4120*/  CALL.REL.NOINC `($__internal_0_$__cuda_sm20_div_rn_f64_full) ;  /* 0x0000000400807944 */ /* 0x000fea0003c00000 */
.L_x_43:
[----:B------:R-:W-:Y:S05]  /*4130*/  BSYNC.RECONVERGENT B1 ;  /* 0x0000000000017941 */ /* 0x000fea0003800200 */
.L_x_42:
[----:B------:R-:W0:Y:S01]  /*4140*/  LDC.64 R14, c[0x0][0x388] ;  /* 0x0000e200ff0e7b82 */ /* 0x000e220000000a00 */
[----:B------:R-:W1:Y:S01]  /*4150*/  F2F.F32.F64 R13, R12 ;  /* 0x0000000c000d7310 */ /* 0x000e620000301000 */
[----:B0-----:R-:W-:-:S05]  /*4160*/  IMAD.WIDE R14, R10, 0x4, R14 ;  /* 0x000000040a0e7825 */ /* 0x001fca00078e020e */
[----:B-1----:R0:W-:Y:S01]  /*4170*/  STG.E desc[UR36][R14.64], R13 ;  /* 0x0000000d0e007986 */ /* 0x0021e2000c101924 */
[----:B------:R-:W-:Y:S05]  /*4180*/  BRA `(.L_x_44) ;  /* 0x0000000000e07947 */ /* 0x000fea0003800000 */
.L_x_41:
[----:B------:R-:W0:Y:S02]  /*4190*/  LDC.64 R24, c[0x0][0x398] ;  /* 0x0000e600ff187b82 */ /* 0x000e240000000a00 */
[----:B0-----:R-:W-:-:S06]  /*41a0*/  IMAD.WIDE R22, R12, 0x4, R24 ;  /* 0x000000040c167825 */ /* 0x001fcc00078e0218 */
[----:B------:R-:W2:Y:S01]  /*41b0*/  LDG.E R22, desc[UR36][R22.64+-0x4] ;  /* 0xfffffc2416167981 */ /* 0x000ea2000c1e1900 */
[----:B------:R-:W-:-:S05]  /*41c0*/  IMAD.WIDE R24, R13, 0x4, R24 ;  /* 0x000000040d187825 */ /* 0x000fca00078e0218 */
[----:B------:R-:W3:Y:S01]  /*41d0*/  LDG.E R28, desc[UR36][R24.64] ;  /* 0x00000024181c7981 */ /* 0x000ee2000c1e1900 */
[----:B------:R-:W-:Y:S01]  /*41e0*/  IMAD.MOV.U32 R20, RZ, RZ, 0x1 ;  /* 0x00000001ff147424 */ /* 0x000fe200078e00ff */
[----:B------:R-:W-:Y:S01]  /*41f0*/  BSSY.RECONVERGENT B1, `(.L_x_45) ;  /* 0x0000018000017945 */ /* 0x000fe20003800200 */
[----:B--2---:R-:W-:Y:S01]  /*4200*/  VIADD R14, R22, 0x1 ;  /* 0x00000001160e7836 */ /* 0x004fe20000000000 */
[----:B------:R-:W-:-:S05]  /*4210*/  DADD R22, R18, -R32 ;  /* 0x0000000012167229 */ /* 0x000fca0000000820 */
[----:B------:R-:W0:Y:S08]  /*4220*/  I2F.F64 R14, R14 ;  /* 0x0000000e000e7312 */ /* 0x000e300000201c00 */
[----:B---3--:R-:W1:Y:S08]  /*4230*/  I2F.F64 R12, R28 ;  /* 0x0000001c000c7312 */ /* 0x008e700000201c00 */
[----:B0-----:R-:W0:Y:S01]  /*4240*/  MUFU.RCP64H R21, R15 ;  /* 0x0000000f00157308 */ /* 0x001e220000001800 */
[----:B-1----:R-:W-:-:S08]  /*4250*/  DADD R12, R12, 0.5 ;  /* 0x3fe000000c0c7429 */ /* 0x002fd00000000000 */
[----:B------:R-:W-:Y:S02]  /*4260*/  DMUL R22, R22, R12 ;  /* 0x0000000c16167228 */ /* 0x000fe40000000000 */
[----:B0-----:R-:W-:-:S08]  /*4270*/  DFMA R26, -R14, R20, 1 ;  /* 0x3ff000000e1a742b */ /* 0x001fd00000000114 */
[----:B------:R-:W-:Y:S01]  /*4280*/  DFMA R26, R26, R26, R26 ;  /* 0x0000001a1a1a722b */ /* 0x000fe2000000001a */
[----:B------:R-:W-:-:S07]  /*4290*/  FSETP.GEU.AND P2, PT, |R23|, 6.5827683646048100446e-37, PT ;  /* 0x036000001700780b */ /* 0x000fce0003f4e200 */
[----:B------:R-:W-:-:S08]  /*42a0*/  DFMA R20, R20, R26, R20 ;  /* 0x0000001a1414722b */ /* 0x000fd00000000014 */
[----:B------:R-:W-:-:S08]  /*42b0*/  DFMA R24, -R14, R20, 1 ;  /* 0x3ff000000e18742b */ /* 0x000fd00000000114 */
        /* <DEDUP_REMOVED lines=8> */
[----:B------:R-:W-:Y:S02]  /*4340*/  MOV R21, R23 ;  /* 0x0000001700157202 */ /* 0x000fe40000000f00 */
[----:B------:R-:W-:-:S07]  /*4350*/  MOV R30, 0x4370 ;  /* 0x00004370001e7802 */ /* 0x000fce0000000f00 */
[----:B------:R-:W-:Y:S05]  /*4360*/  CALL.REL.NOINC `($__internal_0_$__cuda_sm20_div_rn_f64_full) ;  /* 0x0000000000f07944 */ /* 0x000fea0003c00000 */
.L_x_46:
[----:B------:R-:W-:Y:S05]  /*4370*/  BSYNC.RECONVERGENT B1 ;  /* 0x0000000000017941 */ /* 0x000fea0003800200 */
.L_x_45:
[----:B------:R-:W0:Y:S01]  /*4380*/  MUFU.RCP64H R15, R19 ;  /* 0x00000013000f7308 */ /* 0x000e220000001800 */
[----:B------:R-:W-:Y:S01]  /*4390*/  IMAD.MOV.U32 R14, RZ, RZ, 0x1 ;  /* 0x00000001ff0e7424 */ /* 0x000fe200078e00ff */
[----:B------:R-:W-:Y:S05]  /*43a0*/  BSSY.RECONVERGENT B1, `(.L_x_47) ;  /* 0x0000012000017945 */ /* 0x000fea0003800200 */
[----:B0-----:R-:W-:-:S08]  /*43b0*/  DFMA R20, -R18, R14, 1 ;  /* 0x3ff000001214742b */ /* 0x001fd0000000010e */
[----:B------:R-:W-:-:S08]  /*43c0*/  DFMA R20, R20, R20, R20 ;  /* 0x000000141414722b */ /* 0x000fd00000000014 */
[----:B------:R-:W-:Y:S02]  /*43d0*/  DFMA R14, R14, R20, R14 ;  /* 0x000000140e0e722b */ /* 0x000fe4000000000e */
[----:B------:R-:W-:-:S06]  /*43e0*/  DADD R20, R16, R12 ;  /* 0x0000000010147229 */ /* 0x000fcc000000000c */
        /* <DEDUP_REMOVED lines=13> */
.L_x_48:
[----:B------:R-:W-:Y:S05]  /*44c0*/  BSYNC.RECONVERGENT B1 ;  /* 0x0000000000017941 */ /* 0x000fea0003800200 */
.L_x_47:
[----:B------:R-:W0:Y:S01]  /*44d0*/  LDC.64 R14, c[0x0][0x388] ;  /* 0x0000e200ff0e7b82 */ /* 0x000e220000000a00 */
[----:B------:R-:W1:Y:S01]  /*44e0*/  F2F.F32.F64 R13, R12 ;  /* 0x0000000c000d7310 */ /* 0x000e620000301000 */
[----:B0-----:R-:W-:-:S05]  /*44f0*/  IMAD.WIDE R14, R10, 0x4, R14 ;  /* 0x000000040a0e7825 */ /* 0x001fca00078e020e */
[----:B-1----:R1:W-:Y:S02]  /*4500*/  STG.E desc[UR36][R14.64], R13 ;  /* 0x0000000d0e007986 */ /* 0x0023e4000c101924 */
.L_x_44:
[----:B------:R-:W-:Y:S05]  /*4510*/  @!P1 BRA `(.L_x_49) ;  /* 0x0000000000609947 */ /* 0x000fea0003800000 */
[----:B------:R-:W-:Y:S01]  /*4520*/  BSSY.RECONVERGENT B1, `(.L_x_49) ;  /* 0x0000017000017945 */ /* 0x000fe20003800200 */
[----:B------:R-:W-:-:S07]  /*4530*/  IMAD.U32 R21, RZ, RZ, UR38 ;  /* 0x00000026ff157e24 */ /* 0x000fce000f8e00ff */
.L_x_52:
[----:B01----:R-:W0:Y:S01]  /*4540*/  LDC.64 R12, c[0x0][0x390] ;  /* 0x0000e400ff0c7b82 */ /* 0x003e220000000a00 */
[----:B------:R-:W-:Y:S01]  /*4550*/  IMAD.MOV.U32 R25, RZ, RZ, R21 ;  /* 0x000000ffff197224 */ /* 0x000fe200078e0015 */
[----:B------:R-:W-:Y:S01]  /*4560*/  BSSY.RECONVERGENT B2, `(.L_x_50) ;  /* 0x0000011000027945 */ /* 0x000fe20003800200 */
[----:B------:R-:W-:Y:S02]  /*4570*/  VIADD R21, R21, 0x1 ;  /* 0x0000000115157836 */ /* 0x000fe40000000000 */
[----:B------:R-:W-:-:S03]  /*4580*/  IMAD.MOV.U32 R10, RZ, RZ, R0 ;  /* 0x000000ffff0a7224 */ /* 0x000fc600078e0000 */
[----:B------:R-:W-:-:S13]  /*4590*/  ISETP.GE.AND P2, PT, R21, R6, PT ;  /* 0x000000061500720c */ /* 0x000fda0003f46270 */
.L_x_51:
[----:B-1----:R-:W1:Y:S01]  /*45a0*/  LDCU UR4, c[0x0][0x3a8] ;  /* 0x00007500ff0477ac */ /* 0x002e620008000800 */
[----:B------:R-:W2:Y:S01]  /*45b0*/  LDCU UR5, c[0x0][0x3a4] ;  /* 0x00007480ff0577ac */ /* 0x000ea20008000800 */
[----:B-1----:R-:W-:-:S04]  /*45c0*/  IMAD R14, R25, UR4, R10 ;  /* 0x00000004190e7c24 */ /* 0x002fc8000f8e020a */
[----:B--2---:R-:W-:-:S04]  /*45d0*/  IMAD R15, R14, UR5, R11 ;  /* 0x000000050e0f7c24 */ /* 0x004fc8000f8e020b */
[----:B0-----:R-:W-:-:S06]  /*45e0*/  IMAD.WIDE R14, R15, 0x4, R12 ;  /* 0x000000040f0e7825 */ /* 0x001fcc00078e020c */
[----:B------:R-:W2:Y:S02]  /*45f0*/  LDG.E R15, desc[UR36][R14.64] ;  /* 0x000000240e0f7981 */ /* 0x000ea4000c1e1900 */
[----:B--2---:R-:W-:-:S05]  /*4600*/  IMAD.WIDE R16, R15, 0x4, R4 ;  /* 0x000000040f107825 */ /* 0x004fca00078e0204 */
[----:B------:R-:W2:Y:S01]  /*4610*/  LD.E R20, desc[UR36][R16.64] ;  /* 0x0000002410147980 */ /* 0x000ea2000c101900 */
[----:B------:R-:W-:-:S04]  /*4620*/  IADD3 R10, PT, PT, R10, 0x1, RZ ;  /* 0x000000010a0a7810 */ /* 0x000fc80007ffe0ff */
[----:B------:R-:W-:Y:S01]  /*4630*/  ISETP.GE.AND P0, PT, R10, R7, PT ;  /* 0x000000070a00720c */ /* 0x000fe20003f06270 */
[----:B--2---:R-:W-:-:S05]  /*4640*/  VIADD R23, R20, 0xffffffff ;  /* 0xffffffff14177836 */ /* 0x004fca0000000000 */
[----:B------:R1:W-:Y:S07]  /*4650*/  ST.E desc[UR36][R16.64], R23 ;  /* 0x0000001710007985 */ /* 0x0003ee000c101924 */
[----:B------:R-:W-:Y:S05]  /*4660*/  @!P0 BRA `(.L_x_51) ;  /* 0xfffffffc00cc8947 */ /* 0x000fea000383ffff */
[----:B------:R-:W-:Y:S05]  /*4670*/  BSYNC.RECONVERGENT B2 ;  /* 0x0000000000027941 */ /* 0x000fea0003800200 */
.L_x_50:
[----:B------:R-:W-:Y:S05]  /*4680*/  @!P2 BRA `(.L_x_52) ;  /* 0xfffffffc00aca947 */ /* 0x000fea000383ffff */
[----:B------:R-:W-:Y:S05]  /*4690*/  BSYNC.RECONVERGENT B1 ;  /* 0x0000000000017941 */ /* 0x000fea0003800200 */
.L_x_49:
[----:B------:R-:W-:-:S05]  /*46a0*/  VIADD R11, R11, 0x1 ;  /* 0x000000010b0b7836 */ /* 0x000fca0000000000 */
[----:B------:R-:W-:-:S13]  /*46b0*/  ISETP.NE.AND P0, PT, R11, R8, PT ;  /* 0x000000080b00720c */ /* 0x000fda0003f05270 */
[----:B------:R-:W-:Y:S05]  /*46c0*/  @P0 BRA `(.L_x_53) ;  /* 0xffffffc400c40947 */ /* 0x000fea000383ffff */
[----:B------:R-:W-:Y:S05]  /*46d0*/  BSYNC.RECONVERGENT B0 ;  /* 0x0000000000007941 */ /* 0x000fea0003800200 */
.L_x_17:
[----:B------:R-:W-:-:S04]  /*46e0*/  MOV R0, 0x0 ;  /* 0x0000000000007802 */ /* 0x000fc80000000f00 */
[----:B------:R2:W3:Y:S03]  /*46f0*/  LDC.64 R2, c[0x4][R0] ;  /* 0x0100000000027b82 */ /* 0x0004e60000000a00 */
[----:B------:R-:W-:-:S07]  /*4700*/  LEPC R20, `(.L_x_54) ;  /* 0x000000001014794e */ /* 0x000fce0000000000 */
[----:B0123--:R-:W-:Y:S05]  /*4710*/  CALL.ABS.NOINC R2 ;  /* 0x0000000002007343 */ /* 0x00ffea0003c00000 */
.L_x_54:
[----:B------:R-:W-:Y:S05]  /*4720*/  EXIT ;  /* 0x000000000000794d */ /* 0x000fea0003800000 */
        .weak           $__internal_0_$__cuda_sm20_div_rn_f64_full
        .type           $__internal_0_$__cuda_sm20_div_rn_f64_full,@function
        .size           $__internal_0_$__cuda_sm20_div_rn_f64_full,(.L_x_61 - $__internal_0_$__cuda_sm20_div_rn_f64_full)
$__internal_0_$__cuda_sm20_div_rn_f64_full:
[C---:B------:R-:W-:Y:S01]  /*4730*/  FSETP.GEU.AND P0, PT, |R15|.reuse, 1.469367938527859385e-39, PT ;  /* 0x001000000f00780b */ /* 0x040fe20003f0e200 */
[----:B------:R-:W-:Y:S01]  /*4740*/  IMAD.MOV.U32 R22, RZ, RZ, 0x1 ;  /* 0x00000001ff167424 */ /* 0x000fe200078e00ff */
[----:B------:R-:W-:Y:S01]  /*4750*/  LOP3.LUT R12, R15, 0x800fffff, RZ, 0xc0, !PT ;  /* 0x800fffff0f0c7812 */ /* 0x000fe200078ec0ff */
[----:B------:R-:W-:Y:S01]  /*4760*/  IMAD.MOV.U32 R32, RZ, RZ, 0x1ca00000 ;  /* 0x1ca00000ff207424 */ /* 0x000fe200078e00ff */
[C---:B------:R-:W-:Y:S01]  /*4770*/  FSETP.GEU.AND P3, PT, |R21|.reuse, 1.469367938527859385e-39, PT ;  /* 0x001000001500780b */ /* 0x040fe20003f6e200 */
[----:B------:R-:W-:Y:S01]  /*4780*/  BSSY.RECONVERGENT B2, `(.L_x_55) ;  /* 0x0000052000027945 */ /* 0x000fe20003800200 */
[----:B------:R-:W-:Y:S01]  /*4790*/  LOP3.LUT R13, R12, 0x3ff00000, RZ, 0xfc, !PT ;  /* 0x3ff000000c0d7812 */ /* 0x000fe200078efcff */
[----:B------:R-:W-:Y:S01]  /*47a0*/  IMAD.MOV.U32 R12, RZ, RZ, R14 ;  /* 0x000000ffff0c7224 */ /* 0x000fe200078e000e */
[----:B------:R-:W-:Y:S02]  /*47b0*/  LOP3.LUT R31, R21, 0x7ff00000, RZ, 0xc0, !PT ;  /* 0x7ff00000151f7812 */ /* 0x000fe400078ec0ff */
[----:B------:R-:W-:-:S03]  /*47c0*/  LOP3.LUT R34, R15, 0x7ff00000, RZ, 0xc0, !PT ;  /* 0x7ff000000f227812 */ /* 0x000fc600078ec0ff */
[----:B------:R-:W-:Y:S01]  /*47d0*/  @!P0 DMUL R12, R14, 8.98846567431157953865e+307 ;  /* 0x7fe000000e0c8828 */ /* 0x000fe20000000000 */
[----:B------:R-:W-:-:S03]  /*47e0*/  ISETP.GE.U32.AND P2, PT, R31, R34, PT ;  /* 0x000000221f00720c */ /* 0x000fc60003f46070 */
[----:B------:R-:W-:Y:S02]  /*47f0*/  @!P3 LOP3.LUT R26, R15, 0x7ff00000, RZ, 0xc0, !PT ;  /* 0x7ff000000f1ab812 */ /* 0x000fe400078ec0ff */
[----:B------:R-:W0:Y:S02]  /*4800*/  MUFU.RCP64H R23, R13 ;  /* 0x0000000d00177308 */ /* 0x000e240000001800 */
[----:B------:R-:W-:Y:S02]  /*4810*/  @!P3 ISETP.GE.U32.AND P4, PT, R31, R26, PT ;  /* 0x0000001a1f00b20c */ /* 0x000fe40003f86070 */
[----:B------:R-:W-:Y:S02]  /*4820*/  @!P0 LOP3.LUT R34, R13, 0x7ff00000, RZ, 0xc0, !PT ;  /* 0x7ff000000d228812 */ /* 0x000fe400078ec0ff */
[----:B------:R-:W-:-:S04]  /*4830*/  @!P3 SEL R27, R32, 0x63400000, !P4 ;  /* 0x63400000201bb807 */ /* 0x000fc80006000000 */
[----:B------:R-:W-:-:S04]  /*4840*/  @!P3 LOP3.LUT R28, R27, 0x80000000, R21, 0xf8, !PT ;  /* 0x800000001b1cb812 */ /* 0x000fc800078ef815 */
[----:B------:R-:W-:Y:S01]  /*4850*/  @!P3 LOP3.LUT R29, R28, 0x100000, RZ, 0xfc, !PT ;  /* 0x001000001c1db812 */ /* 0x000fe200078efcff */
[----:B------:R-:W-:Y:S01]  /*4860*/  @!P3 IMAD.MOV.U32 R28, RZ, RZ, RZ ;  /* 0x000000ffff1cb224 */ /* 0x000fe200078e00ff */
[----:B0-----:R-:W-:-:S08]  /*4870*/  DFMA R24, R22, -R12, 1 ;  /* 0x3ff000001618742b */ /* 0x001fd0000000080c */
[----:B------:R-:W-:-:S08]  /*4880*/  DFMA R24, R24, R24, R24 ;  /* 0x000000181818722b */ /* 0x000fd00000000018 */
[----:B------:R-:W-:Y:S01]  /*4890*/  DFMA R24, R22, R24, R22 ;  /* 0x000000181618722b */ /* 0x000fe20000000016 */
[----:B------:R-:W-:Y:S01]  /*48a0*/  SEL R23, R32, 0x63400000, !P2 ;  /* 0x6340000020177807 */ /* 0x000fe20005000000 */
[----:B------:R-:W-:-:S03]  /*48b0*/  IMAD.MOV.U32 R22, RZ, RZ, R20 ;  /* 0x000000ffff167224 */ /* 0x000fc600078e0014 */
[----:B------:R-:W-:-:S03]  /*48c0*/  LOP3.LUT R23, R23, 0x800fffff, R21, 0xf8, !PT ;  /* 0x800fffff17177812 */ /* 0x000fc600078ef815 */
[----:B------:R-:W-:-:S03]  /*48d0*/  DFMA R26, R24, -R12, 1 ;  /* 0x3ff00000181a742b */ /* 0x000fc6000000080c */
[----:B------:R-:W-:-:S05]  /*48e0*/  @!P3 DFMA R22, R22, 2, -R28 ;  /* 0x400000001616b82b */ /* 0x000fca000000081c */
[----:B------:R-:W-:-:S08]  /*48f0*/  DFMA R24, R24, R26, R24 ;  /* 0x0000001a1818722b */ /* 0x000fd00000000018 */
[----:B------:R-:W-:-:S08]  /*4900*/  DMUL R26, R24, R22 ;  /* 0x00000016181a7228 */ /* 0x000fd00000000000 */
[----:B------:R-:W-:-:S08]  /*4910*/  DFMA R28, R26, -R12, R22 ;  /* 0x8000000c1a1c722b */ /* 0x000fd00000000016 */
[----:B------:R-:W-:Y:S01]  /*4920*/  DFMA R28, R24, R28, R26 ;  /* 0x0000001c181c722b */ /* 0x000fe2000000001a */
[----:B------:R-:W-:Y:S01]  /*4930*/  IMAD.MOV.U32 R27, RZ, RZ, R31 ;  /* 0x000000ffff1b7224 */ /* 0x000fe200078e001f */
[----:B------:R-:W-:Y:S02]  /*4940*/  @!P3 LOP3.LUT R27, R23, 0x7ff00000, RZ, 0xc0, !PT ;  /* 0x7ff00000171bb812 */ /* 0x000fe400078ec0ff */
[----:B------:R-:W-:-:S03]  /*4950*/  IADD3 R25, PT, PT, R34, -0x1, RZ ;  /* 0xffffffff22197810 */ /* 0x000fc60007ffe0ff */
[----:B------:R-:W-:-:S05]  /*4960*/  VIADD R24, R27, 0xffffffff ;  /* 0xffffffff1b187836 */ /* 0x000fca0000000000 */
[----:B------:R-:W-:-:S04]  /*4970*/  ISETP.GT.U32.AND P0, PT, R24, 0x7feffffe, PT ;  /* 0x7feffffe1800780c */ /* 0x000fc80003f04070 */
[----:B------:R-:W-:-:S13]  /*4980*/  ISETP.GT.U32.OR P0, PT, R25, 0x7feffffe, P0 ;  /* 0x7feffffe1900780c */ /* 0x000fda0000704470 */
[----:B------:R-:W-:Y:S05]  /*4990*/  @P0 BRA `(.L_x_56) ;  /* 0x00000000006c0947 */ /* 0x000fea0003800000 */
[----:B------:R-:W-:-:S04]  /*49a0*/  LOP3.LUT R24, R15, 0x7ff00000, RZ, 0xc0, !PT ;  /* 0x7ff000000f187812 */ /* 0x000fc800078ec0ff */
[CC--:B------:R-:W-:Y:S02]  /*49b0*/  VIADDMNMX R20, R31.reuse, -R24.reuse, 0xb9600000, !PT ;  /* 0xb96000001f147446 */ /* 0x0c0fe40007800918 */
[----:B------:R-:W-:Y:S02]  /*49c0*/  ISETP.GE.U32.AND P0, PT, R31, R24, PT ;  /* 0x000000181f00720c */ /* 0x000fe40003f06070 */
[----:B------:R-:W-:Y:S02]  /*49d0*/  VIMNMX R20, PT, PT, R20, 0x46a00000, PT ;  /* 0x46a0000014147848 */ /* 0x000fe40003fe0100 */
[----:B------:R-:W-:-:S05]  /*49e0*/  SEL R21, R32, 0x63400000, !P0 ;  /* 0x6340000020157807 */ /* 0x000fca0004000000 */
[----:B------:R-:W-:Y:S02]  /*49f0*/  IMAD.IADD R26, R20, 0x1, -R21 ;  /* 0x00000001141a7824 */ /* 0x000fe400078e0a15 */
[----:B------:R-:W-:Y:S02]  /*4a00*/  IMAD.MOV.U32 R20, RZ, RZ, RZ ;  /* 0x000000ffff147224 */ /* 0x000fe400078e00ff */
[----:B------:R-:W-:-:S06]  /*4a10*/  VIADD R21, R26, 0x7fe00000 ;  /* 0x7fe000001a157836 */ /* 0x000fcc0000000000 */
[----:B------:R-:W-:-:S10]  /*4a20*/  DMUL R24, R28, R20 ;  /* 0x000000141c187228 */ /* 0x000fd40000000000 */
[----:B------:R-:W-:-:S13]  /*4a30*/  FSETP.GTU.AND P0, PT, |R25|, 1.469367938527859385e-39, PT ;  /* 0x001000001900780b */ /* 0x000fda0003f0c200 */
[----:B------:R-:W-:Y:S05]  /*4a40*/  @P0 BRA `(.L_x_57) ;  /* 0x0000000000940947 */ /* 0x000fea0003800000 */
[----:B------:R-:W-:Y:S01]  /*4a50*/  DFMA R12, R28, -R12, R22 ;  /* 0x8000000c1c0c722b */ /* 0x000fe20000000016 */
[----:B------:R-:W-:-:S09]  /*4a60*/  IMAD.MOV.U32 R20, RZ, RZ, RZ ;  /* 0x000000ffff147224 */ /* 0x000fd200078e00ff */
[C---:B------:R-:W-:Y:S02]  /*4a70*/  FSETP.NEU.AND P0, PT, R13.reuse, RZ, PT ;  /* 0x000000ff0d00720b */ /* 0x040fe40003f0d000 */
[----:B------:R-:W-:-:S04]  /*4a80*/  LOP3.LUT R15, R13, 0x80000000, R15, 0x48, !PT ;  /* 0x800000000d0f7812 */ /* 0x000fc800078e480f */
[----:B------:R-:W-:-:S07]  /*4a90*/  LOP3.LUT R21, R15, R21, RZ, 0xfc, !PT ;  /* 0x000000150f157212 */ /* 0x000fce00078efcff */
[----:B------:R-:W-:Y:S05]  /*4aa0*/  @!P0 BRA `(.L_x_57) ;  /* 0x00000000007c8947 */ /* 0x000fea0003800000 */
[----:B------:R-:W-:Y:S01]  /*4ab0*/  IMAD.MOV R13, RZ, RZ, -R26 ;  /* 0x000000ffff0d7224 */ /* 0x000fe200078e0a1a */
[----:B------:R-:W-:Y:S01]  /*4ac0*/  DMUL.RP R20, R28, R20 ;  /* 0x000000141c147228 */ /* 0x000fe20000008000 */
[----:B------:R-:W-:-:S06]  /*4ad0*/  IMAD.MOV.U32 R12, RZ, RZ, RZ ;  /* 0x000000ffff0c7224 */ /* 0x000fcc00078e00ff */
[----:B------:R-:W-:-:S03]  /*4ae0*/  DFMA R12, R24, -R12, R28 ;  /* 0x8000000c180c722b */ /* 0x000fc6000000001c */
[----:B------:R-:W-:-:S03]  /*4af0*/  LOP3.LUT R15, R21, R15, RZ, 0x3c, !PT ;  /* 0x0000000f150f7212 */ /* 0x000fc600078e3cff */
[----:B------:R-:W-:-:S04]  /*4b00*/  IADD3 R12, PT, PT, -R26, -0x43300000, RZ ;  /* 0xbcd000001a0c7810 */ /* 0x000fc80007ffe1ff */
[----:B------:R-:W-:-:S04]  /*4b10*/  FSETP.NEU.AND P0, PT, |R13|, R12, PT ;  /* 0x0000000c0d00720b */ /* 0x000fc80003f0d200 */
[----:B------:R-:W-:Y:S02]  /*4b20*/  FSEL R24, R20, R24, !P0 ;  /* 0x0000001814187208 */ /* 0x000fe40004000000 */
[----:B------:R-:W-:Y:S01]  /*4b30*/  FSEL R25, R15, R25, !P0 ;  /* 0x000000190f197208 */ /* 0x000fe20004000000 */
[----:B------:R-:W-:Y:S06]  /*4b40*/  BRA `(.L_x_57) ;  /* 0x0000000000547947 */ /* 0x000fec0003800000 */
.L_x_56:
[----:B------:R-:W-:-:S14]  /*4b50*/  DSETP.NAN.AND P0, PT, R20, R20, PT ;  /* 0x000000141400722a */ /* 0x000fdc0003f08000 */
[----:B------:R-:W-:Y:S05]  /*4b60*/  @P0 BRA `(.L_x_58) ;  /* 0x0000000000440947 */ /* 0x000fea0003800000 */
[----:B------:R-:W-:-:S14]  /*4b70*/  DSETP.NAN.AND P0, PT, R14, R14, PT ;  /* 0x0000000e0e00722a */ /* 0x000fdc0003f08000 */
[----:B------:R-:W-:Y:S05]  /*4b80*/  @P0 BRA `(.L_x_59) ;  /* 0x0000000000300947 */ /* 0x000fea0003800000 */
[----:B------:R-:W-:Y:S01]  /*4b90*/  ISETP.NE.AND P0, PT, R27, R34, PT ;  /* 0x000000221b00720c */ /* 0x000fe20003f05270 */
[----:B------:R-:W-:Y:S02]  /*4ba0*/  IMAD.MOV.U32 R24, RZ, RZ, 0x0 ;  /* 0x00000000ff187424 */ /* 0x000fe400078e00ff */
[----:B------:R-:W-:-:S10]  /*4bb0*/  IMAD.MOV.U32 R25, RZ, RZ, -0x80000 ;  /* 0xfff80000ff197424 */ /* 0x000fd400078e00ff */
[----:B------:R-:W-:Y:S05]  /*4bc0*/  @!P0 BRA `(.L_x_57) ;  /* 0x0000000000348947 */ /* 0x000fea0003800000 */
[----:B------:R-:W-:Y:S02]  /*4bd0*/  ISETP.NE.AND P0, PT, R27, 0x7ff00000, PT ;  /* 0x7ff000001b00780c */ /* 0x000fe40003f05270 */
[----:B------:R-:W-:Y:S02]  /*4be0*/  LOP3.LUT R25, R21, 0x80000000, R15, 0x48, !PT ;  /* 0x8000000015197812 */ /* 0x000fe400078e480f */
[----:B------:R-:W-:-:S13]  /*4bf0*/  ISETP.EQ.OR P0, PT, R34, RZ, !P0 ;  /* 0x000000ff2200720c */ /* 0x000fda0004702670 */
[----:B------:R-:W-:Y:S02]  /*4c00*/  @P0 LOP3.LUT R12, R25, 0x7ff00000, RZ, 0xfc, !PT ;  /* 0x7ff00000190c0812 */ /* 0x000fe400078efcff */
[----:B------:R-:W-:Y:S01]  /*4c10*/  @!P0 MOV R24, RZ ;  /* 0x000000ff00188202 */ /* 0x000fe20000000f00 */
[----:B------:R-:W-:Y:S02]  /*4c20*/  @P0 IMAD.MOV.U32 R24, RZ, RZ, RZ ;  /* 0x000000ffff180224 */ /* 0x000fe400078e00ff */
[----:B------:R-:W-:Y:S01]  /*4c30*/  @P0 IMAD.MOV.U32 R25, RZ, RZ, R12 ;  /* 0x000000ffff190224 */ /* 0x000fe200078e000c */
[----:B------:R-:W-:Y:S06]  /*4c40*/  BRA `(.L_x_57) ;  /* 0x0000000000147947 */ /* 0x000fec0003800000 */
.L_x_59:
[----:B------:R-:W-:Y:S01]  /*4c50*/  LOP3.LUT R25, R15, 0x80000, RZ, 0xfc, !PT ;  /* 0x000800000f197812 */ /* 0x000fe200078efcff */
[----:B------:R-:W-:Y:S01]  /*4c60*/  IMAD.MOV.U32 R24, RZ, RZ, R14 ;  /* 0x000000ffff187224 */ /* 0x000fe200078e000e */
[----:B------:R-:W-:Y:S06]  /*4c70*/  BRA `(.L_x_57) ;  /* 0x0000000000087947 */ /* 0x000fec0003800000 */
.L_x_58:
[----:B------:R-:W-:Y:S01]  /*4c80*/  LOP3.LUT R25, R21, 0x80000, RZ, 0xfc, !PT ;  /* 0x0008000015197812 */ /* 0x000fe200078efcff */
[----:B------:R-:W-:-:S07]  /*4c90*/  IMAD.MOV.U32 R24, RZ, RZ, R20 ;  /* 0x000000ffff187224 */ /* 0x000fce00078e0014 */
.L_x_57:
[----:B------:R-:W-:Y:S05]  /*4ca0*/  BSYNC.RECONVERGENT B2 ;  /* 0x0000000000027941 */ /* 0x000fea0003800200 */
.L_x_55:
[----:B------:R-:W-:Y:S02]  /*4cb0*/  IMAD.MOV.U32 R31, RZ, RZ, 0x0 ;  /* 0x00000000ff1f7424 */ /* 0x000fe400078e00ff */
[----:B------:R-:W-:Y:S02]  /*4cc0*/  IMAD.MOV.U32 R12, RZ, RZ, R24 ;  /* 0x000000ffff0c7224 */ /* 0x000fe400078e0018 */
[----:B------:R-:W-:Y:S01]  /*4cd0*/  IMAD.MOV.U32 R13, RZ, RZ, R25 ;  /* 0x000000ffff0d7224 */ /* 0x000fe200078e0019 */
[----:B------:R-:W-:Y:S06]  /*4ce0*/  RET.REL.NODEC R30 `(_Z11ClaheKernelPKiPfPiS2_iiiiiiifb) ;  /* 0xffffffb01ec47950 */ /* 0x000fec0003c3ffff */
.L_x_60:
[----:B------:R-:W-:-:S00]  /*4cf0*/  BRA `(.L_x_60) ;  /* 0xfffffffc00fc7947 */ /* 0x000fc0000383ffff */
[----:B------:R-:W-:-:S00]  /*4d00*/  NOP ;  /* 0x0000000000007918 */ /* 0x000fc00000000000 */
[----:B------:R-:W-:-:S00]  /*4d10*/  NOP ;  /* 0x0000000000007918 */ /* 0x000fc00000000000 */
[----:B------:R-:W-:-:S00]  /*4d20*/  NOP ;  /* 0x0000000000007918 */ /* 0x000fc00000000000 */
[----:B------:R-:W-:-:S00]  /*4d30*/  NOP ;  /* 0x0000000000007918 */ /* 0x000fc00000000000 */
[----:B------:R-:W-:-:S00]  /*4d40*/  NOP ;  /* 0x0000000000007918 */ /* 0x000fc00000000000 */
[----:B------:R-:W-:-:S00]  /*4d50*/  NOP ;  /* 0x0000000000007918 */ /* 0x000fc00000000000 */
[----:B------:R-:W-:-:S00]  /*4d60*/  NOP ;  /* 0x0000000000007918 */ /* 0x000fc00000000000 */
[----:B------:R-:W-:-:S00]  /*4d70*/  NOP ;  /* 0x0000000000007918 */ /* 0x000fc00000000000 */
.L_x_61:


//--------------------- .nv.shared.reserved.0     --------------------------
	.section	.nv.shared.reserved.0,"aw",@nobits
	.weak		__nv_reservedSMEM_offset_0_alias
	.size		__nv_reservedSMEM_offset_0_alias, 0, 64
	.other		__nv_reservedSMEM_offset_0_alias,@"STO_CUDA_RESERVED_SHARED STV_DEFAULT"
__nv_reservedSMEM_offset_0_alias:
	.zero		0
	.zero		64


//--------------------- .nv.constant0._Z11ClaheKernelPKiPfPiS2_iiiiiiifb --------------------------
	.section	.nv.constant0._Z11ClaheKernelPKiPfPiS2_iiiiiiifb,"a",@progbits
	.sectionflags	@""
	.align	4
.nv.constant0._Z11ClaheKernelPKiPfPiS2_iiiiiiifb:
	.zero		961


//--------------------- SYMBOLS --------------------------

	.type		.nv.reservedSmem.offset0,@object
	.size		.nv.reservedSmem.offset0,0x4
	.type		free,@function
	.type		malloc,@function
